	.target	sm_90a

	.elftype	@"ET_EXEC"


//--------------------- .note.nv.tkinfo           --------------------------
	.section	.note.nv.tkinfo,"",@"SHT_NOTE"
	.sectionflags	@"SHF_NOTE_NV_TKINFO"
	.tkinfo
        /*0018*/ 	.word	0x00000002
        /*0030*/ 	.string	""
        /*0030*/ 	.string	"ptxas"
        /*0030*/ 	.string	"Cuda compilation tools, release 13.0, V13.0.88"
        /*0030*/ 	.string	"Build cuda_13.0.r13.0/compiler.36424714_0"
        /*0030*/ 	.string	"-arch sm_90a -m 64 "



//--------------------- .note.nv.cuinfo           --------------------------
	.section	.note.nv.cuinfo,"",@"SHT_NOTE"
	.sectionflags	@"SHF_NOTE_NV_CUINFO"
        /*0018*/ 	.short	0x0002
        /*001a*/ 	.short	0x005a
        /*001c*/ 	.short	0x0082
	.zero		2


//--------------------- .nv.info                  --------------------------
	.section	.nv.info,"",@"SHT_CUDA_INFO"
	.align	4


	//----- nvinfo : EIATTR_REGCOUNT
	.align		4
        /*0000*/ 	.byte	0x04, 0x2f
        /*0002*/ 	.short	(.L_15 - .L_14)
	.align		4
.L_14:
        /*0004*/ 	.word	index@(_ZN7cutlass13device_kernelINS_4gemm6kernel13GemmUniversalIN4cute5tupleIJiiiiEEENS1_10collective13CollectiveMmaINS1_34MainloopSm90TmaGmmaWarpSpecializedILi2ENS5_IJNS4_1CILi1EEESB_SB_EEENS1_32KernelTmaWarpSpecializedPingpongEEENS5_IJNSA_ILi64EEENSA_ILi128EEESF_EEEfNS5_IJlSB_lEEEfSI_NS4_8TiledMMAINS4_8MMA_AtomIJNS4_4SM904GMMA30MMA_64x128x8_F32TF32TF32_SS_TNILNSM_7ScaleInE1ELSO_1EEEEEENS4_6LayoutISC_NS5_IJNSA_ILi0EEESS_SS_EEEEENS5_IJNS4_10UnderscoreESV_SV_EEEEENS4_13SM90_TMA_LOADENS4_14ComposedLayoutINS4_7SwizzleILi3ELi4ELi3EEENS4_18smem_ptr_flag_bitsILi32EEENSR_INS5_IJNSA_ILi8EEENSA_ILi32EEEEEENS5_IJS15_SB_EEEEEEEvNS4_8identityESY_S19_vS1A_EENS_8epilogue10collective6detail29Sm90TmaWarpSpecializedAdapterINS1D_15DefaultEpilogueIfSI_SI_NS1C_6thread17LinearCombinationIfLi1EffLNS1H_9ScaleType4KindE0ELNS_15FloatRoundStyleE2EfEENS1_15EpilogueDefaultEEEEEvvEEEEvNT_6ParamsE)
        /*0008*/ 	.word	0x000000a8


	//----- nvinfo : EIATTR_FRAME_SIZE
	.align		4
.L_15:
        /*000c*/ 	.byte	0x04, 0x11
        /*000e*/ 	.short	(.L_17 - .L_16)
	.align		4
.L_16:
        /*0010*/ 	.word	index@(_ZN7cutlass13device_kernelINS_4gemm6kernel13GemmUniversalIN4cute5tupleIJiiiiEEENS1_10collective13CollectiveMmaINS1_34MainloopSm90TmaGmmaWarpSpecializedILi2ENS5_IJNS4_1CILi1EEESB_SB_EEENS1_32KernelTmaWarpSpecializedPingpongEEENS5_IJNSA_ILi64EEENSA_ILi128EEESF_EEEfNS5_IJlSB_lEEEfSI_NS4_8TiledMMAINS4_8MMA_AtomIJNS4_4SM904GMMA30MMA_64x128x8_F32TF32TF32_SS_TNILNSM_7ScaleInE1ELSO_1EEEEEENS4_6LayoutISC_NS5_IJNSA_ILi0EEESS_SS_EEEEENS5_IJNS4_10UnderscoreESV_SV_EEEEENS4_13SM90_TMA_LOADENS4_14ComposedLayoutINS4_7SwizzleILi3ELi4ELi3EEENS4_18smem_ptr_flag_bitsILi32EEENSR_INS5_IJNSA_ILi8EEENSA_ILi32EEEEEENS5_IJS15_SB_EEEEEEEvNS4_8identityESY_S19_vS1A_EENS_8epilogue10collective6detail29Sm90TmaWarpSpecializedAdapterINS1D_15DefaultEpilogueIfSI_SI_NS1C_6thread17LinearCombinationIfLi1EffLNS1H_9ScaleType4KindE0ELNS_15FloatRoundStyleE2EfEENS1_15EpilogueDefaultEEEEEvvEEEEvNT_6ParamsE)
        /*0014*/ 	.word	0x00000000


	//----- nvinfo : EIATTR_MIN_STACK_SIZE
	.align		4
.L_17:
        /*0018*/ 	.byte	0x04, 0x12
        /*001a*/ 	.short	(.L_19 - .L_18)
	.align		4
.L_18:
        /*001c*/ 	.word	index@(_ZN7cutlass13device_kernelINS_4gemm6kernel13GemmUniversalIN4cute5tupleIJiiiiEEENS1_10collective13CollectiveMmaINS1_34MainloopSm90TmaGmmaWarpSpecializedILi2ENS5_IJNS4_1CILi1EEESB_SB_EEENS1_32KernelTmaWarpSpecializedPingpongEEENS5_IJNSA_ILi64EEENSA_ILi128EEESF_EEEfNS5_IJlSB_lEEEfSI_NS4_8TiledMMAINS4_8MMA_AtomIJNS4_4SM904GMMA30MMA_64x128x8_F32TF32TF32_SS_TNILNSM_7ScaleInE1ELSO_1EEEEEENS4_6LayoutISC_NS5_IJNSA_ILi0EEESS_SS_EEEEENS5_IJNS4_10UnderscoreESV_SV_EEEEENS4_13SM90_TMA_LOADENS4_14ComposedLayoutINS4_7SwizzleILi3ELi4ELi3EEENS4_18smem_ptr_flag_bitsILi32EEENSR_INS5_IJNSA_ILi8EEENSA_ILi32EEEEEENS5_IJS15_SB_EEEEEEEvNS4_8identityESY_S19_vS1A_EENS_8epilogue10collective6detail29Sm90TmaWarpSpecializedAdapterINS1D_15DefaultEpilogueIfSI_SI_NS1C_6thread17LinearCombinationIfLi1EffLNS1H_9ScaleType4KindE0ELNS_15FloatRoundStyleE2EfEENS1_15EpilogueDefaultEEEEEvvEEEEvNT_6ParamsE)
        /*0020*/ 	.word	0x00000000
.L_19:


//--------------------- .nv.compat                --------------------------
	.section	.nv.compat,"",@"SHT_CUDA_COMPAT_INFO"
	.align	4
        /*0000*/ 	.byte	0x02, 0x09, 0x01, 0x00, 0x02, 0x02, 0x04, 0x00, 0x02, 0x05, 0x05, 0x00, 0x03, 0x07, 0x01, 0x01
        /*0010*/ 	.byte	0x02, 0x03, 0x01, 0x00, 0x02, 0x06, 0x01, 0x00, 0x04, 0x0b, 0x08, 0x00, 0x00, 0x00, 0x00, 0x00
        /*0020*/ 	.byte	0x00, 0x00, 0x00, 0x00


//--------------------- .nv.info._ZN7cutlass13device_kernelINS_4gemm6kernel13GemmUniversalIN4cute5tupleIJiiiiEEENS1_10collective13CollectiveMmaINS1_34MainloopSm90TmaGmmaWarpSpecializedILi2ENS5_IJNS4_1CILi1EEESB_SB_EEENS1_32KernelTmaWarpSpecializedPingpongEEENS5_IJNSA_ILi64EEENSA_ILi128EEESF_EEEfNS5_IJlSB_lEEEfSI_NS4_8TiledMMAINS4_8MMA_AtomIJNS4_4SM904GMMA30MMA_64x128x8_F32TF32TF32_SS_TNILNSM_7ScaleInE1ELSO_1EEEEEENS4_6LayoutISC_NS5_IJNSA_ILi0EEESS_SS_EEEEENS5_IJNS4_10UnderscoreESV_SV_EEEEENS4_13SM90_TMA_LOADENS4_14ComposedLayoutINS4_7SwizzleILi3ELi4ELi3EEENS4_18smem_ptr_flag_bitsILi32EEENSR_INS5_IJNSA_ILi8EEENSA_ILi32EEEEEENS5_IJS15_SB_EEEEEEEvNS4_8identityESY_S19_vS1A_EENS_8epilogue10collective6detail29Sm90TmaWarpSpecializedAdapterINS1D_15DefaultEpilogueIfSI_SI_NS1C_6thread17LinearCombinationIfLi1EffLNS1H_9ScaleType4KindE0ELNS_15FloatRoundStyleE2EfEENS1_15EpilogueDefaultEEEEEvvEEEEvNT_6ParamsE --------------------------
	.section	.nv.info._ZN7cutlass13device_kernelINS_4gemm6kernel13GemmUniversalIN4cute5tupleIJiiiiEEENS1_10collective13CollectiveMmaINS1_34MainloopSm90TmaGmmaWarpSpecializedILi2ENS5_IJNS4_1CILi1EEESB_SB_EEENS1_32KernelTmaWarpSpecializedPingpongEEENS5_IJNSA_ILi64EEENSA_ILi128EEESF_EEEfNS5_IJlSB_lEEEfSI_NS4_8TiledMMAINS4_8MMA_AtomIJNS4_4SM904GMMA30MMA_64x128x8_F32TF32TF32_SS_TNILNSM_7ScaleInE1ELSO_1EEEEEENS4_6LayoutISC_NS5_IJNSA_ILi0EEESS_SS_EEEEENS5_IJNS4_10UnderscoreESV_SV_EEEEENS4_13SM90_TMA_LOADENS4_14ComposedLayoutINS4_7SwizzleILi3ELi4ELi3EEENS4_18smem_ptr_flag_bitsILi32EEENSR_INS5_IJNSA_ILi8EEENSA_ILi32EEEEEENS5_IJS15_SB_EEEEEEEvNS4_8identityESY_S19_vS1A_EENS_8epilogue10collective6detail29Sm90TmaWarpSpecializedAdapterINS1D_15DefaultEpilogueIfSI_SI_NS1C_6thread17LinearCombinationIfLi1EffLNS1H_9ScaleType4KindE0ELNS_15FloatRoundStyleE2EfEENS1_15EpilogueDefaultEEEEEvvEEEEvNT_6ParamsE,"",@"SHT_CUDA_INFO"
	.sectionflags	@""
	.align	4


	//----- nvinfo : EIATTR_CUDA_API_VERSION
	.align		4
        /*0000*/ 	.byte	0x04, 0x37
        /*0002*/ 	.short	(.L_21 - .L_20)
.L_20:
        /*0004*/ 	.word	0x00000082


	//----- nvinfo : EIATTR_KPARAM_INFO
	.align		4
.L_21:
        /*0008*/ 	.byte	0x04, 0x17
        /*000a*/ 	.short	(.L_23 - .L_22)
.L_22:
        /*000c*/ 	.word	0x00000000
        /*0010*/ 	.short	0x0000
        /*0012*/ 	.short	0x0070
        /*0014*/ 	.byte	0x00, 0xf0, 0x01, 0x10


	//----- nvinfo : EIATTR_SPARSE_MMA_MASK
	.align		4
.L_23:
        /*0018*/ 	.byte	0x03, 0x50
        /*001a*/ 	.short	0x0000


	//----- nvinfo : EIATTR_MAXREG_COUNT
	.align		4
        /*001c*/ 	.byte	0x03, 0x1b
        /*001e*/ 	.short	0x00a8


	//----- nvinfo : EIATTR_NUM_BARRIERS
	.align		4
        /*0020*/ 	.byte	0x02, 0x4c
        /*0022*/ 	.byte	0x01
	.zero		1


	//----- nvinfo : EIATTR_EXTERNS
	.align		4
        /*0024*/ 	.byte	0x04, 0x0f
        /*0026*/ 	.short	(.L_25 - .L_24)


	//   ....[0]....
	.align		4
.L_24:
        /*0028*/ 	.word	index@(__assertfail)


	//----- nvinfo : EIATTR_MERCURY_ISA_VERSION
	.align		4
.L_25:
        /*002c*/ 	.byte	0x03, 0x5f
        /*002e*/ 	.short	0x0101


	//----- nvinfo : EIATTR_INT_WARP_WIDE_INSTR_OFFSETS
	.align		4
        /*0030*/ 	.byte	0x04, 0x31
        /*0032*/ 	.short	(.L_27 - .L_26)


	//   ....[0]....
.L_26:
        /*0034*/ 	.word	0x00000430


	//   ....[1]....
        /*0038*/ 	.word	0x00000450


	//   ....[2]....
        /*003c*/ 	.word	0x000004d0


	//   ....[3]....
        /*0040*/ 	.word	0x000004e0


	//   ....[4]....
        /*0044*/ 	.word	0x000004f0


	//   ....[5]....
        /*0048*/ 	.word	0x00000510


	//   ....[6]....
        /*004c*/ 	.word	0x00000570


	//   ....[7]....
        /*0050*/ 	.word	0x00000590


	//----- nvinfo : EIATTR_COOP_GROUP_MASK_REGIDS
	.align		4
.L_27:
        /*0054*/ 	.byte	0x04, 0x29
        /*0056*/ 	.short	(.L_29 - .L_28)


	//   ....[0]....
.L_28:
        /*0058*/ 	.word	0xffffffff


	//   ....[1]....
        /*005c*/ 	.word	0xffffffff


	//   ....[2]....
        /*0060*/ 	.word	0xffffffff


	//   ....[3]....
        /*0064*/ 	.word	0xffffffff


	//   ....[4]....
        /*0068*/ 	.word	0xffffffff


	//   ....[5]....
        /*006c*/ 	.word	0xffffffff


	//----- nvinfo : EIATTR_COOP_GROUP_INSTR_OFFSETS
	.align		4
.L_29:
        /*0070*/ 	.byte	0x04, 0x28
        /*0072*/ 	.short	(.L_31 - .L_30)


	//   ....[0]....
.L_30:
        /*0074*/ 	.word	0x00000050


	//   ....[1]....
        /*0078*/ 	.word	0x00000080


	//   ....[2]....
        /*007c*/ 	.word	0x00000180


	//   ....[3]....
        /*0080*/ 	.word	0x00000350


	//   ....[4]....
        /*0084*/ 	.word	0x00000390


	//   ....[5]....
        /*0088*/ 	.word	0x000003d0


	//----- nvinfo : EIATTR_REG_RECONFIG
	.align		4
.L_31:
        /*008c*/ 	.byte	0x01, 0x54
	.zero		2


	//----- nvinfo : EIATTR_SYSCALL_OFFSETS
	.align		4
        /*0090*/ 	.byte	0x04, 0x46
        /*0092*/ 	.short	(.L_33 - .L_32)


	//   ....[0]....
.L_32:
        /*0094*/ 	.word	0x00001740


	//----- nvinfo : EIATTR_MBARRIER_INSTR_OFFSETS
	.align		4
.L_33:
        /*0098*/ 	.byte	0x04, 0x39
        /*009a*/ 	.short	(.L_35 - .L_34)


	//   ....[0]....
.L_34:
        /*009c*/ 	.word	0x00000300
        /*00a0*/ 	.word	0x000000ff
        /*00a4*/ 	.word	0x00000000
        /*00a8*/ 	.short	0x0100
        /*00aa*/ 	.byte	0x09
	.zero		1


	//   ....[1]....
        /*00ac*/ 	.word	0x00000310
        /*00b0*/ 	.word	0x000000ff
        /*00b4*/ 	.word	0x00000010
        /*00b8*/ 	.short	0x0100
        /*00ba*/ 	.byte	0x09
	.zero		1


	//   ....[2]....
        /*00bc*/ 	.word	0x00000320
        /*00c0*/ 	.word	0x000000ff
        /*00c4*/ 	.word	0x00000008
        /*00c8*/ 	.short	0x0100
        /*00ca*/ 	.byte	0x09
	.zero		1


	//   ....[3]....
        /*00cc*/ 	.word	0x00000330
        /*00d0*/ 	.word	0x000000ff
        /*00d4*/ 	.word	0x00000018
        /*00d8*/ 	.short	0x0100
        /*00da*/ 	.byte	0x09
	.zero		1


	//   ....[4]....
        /*00dc*/ 	.word	0x000005b0
        /*00e0*/ 	.word	0x000000ff
        /*00e4*/ 	.word	0x00000050
        /*00e8*/ 	.short	0x0100
        /*00ea*/ 	.byte	0x09
	.zero		1


	//   ....[5]....
        /*00ec*/ 	.word	0x000005c0
        /*00f0*/ 	.word	0x000000ff
        /*00f4*/ 	.word	0x00000058
        /*00f8*/ 	.short	0x0100
        /*00fa*/ 	.byte	0x09
	.zero		1


	//   ....[6]....
        /*00fc*/ 	.word	0x00000600
        /*0100*/ 	.word	0x000000ff
        /*0104*/ 	.word	0x00000030
        /*0108*/ 	.short	0x0100
        /*010a*/ 	.byte	0x0a
	.zero		1


	//   ....[7]....
        /*010c*/ 	.word	0x00000620
        /*0110*/ 	.word	0x000000ff
        /*0114*/ 	.word	0x00000038
        /*0118*/ 	.short	0x0100
        /*011a*/ 	.byte	0x0a
	.zero		1


	//   ....[8]....
        /*011c*/ 	.word	0x00000630
        /*0120*/ 	.word	0x000000ff
        /*0124*/ 	.word	0x00000040
        /*0128*/ 	.short	0x0100
        /*012a*/ 	.byte	0x0a
	.zero		1


	//   ....[9]....
        /*012c*/ 	.word	0x00000640
        /*0130*/ 	.word	0x000000ff
        /*0134*/ 	.word	0x00000048
        /*0138*/ 	.short	0x0100
        /*013a*/ 	.byte	0x0a
	.zero		1


	//   ....[10]....
        /*013c*/ 	.word	0x00001600
        /*0140*/ 	.word	0x0000005f
        /*0144*/ 	.word	0xfffffff8
        /*0148*/ 	.short	0x010a
        /*014a*/ 	.byte	0x3f
	.zero		1


	//   ....[11]....
        /*014c*/ 	.word	0x000017d0
        /*0150*/ 	.word	0x00000003
        /*0154*/ 	.word	0x00000000
        /*0158*/ 	.short	0x010a
        /*015a*/ 	.byte	0x3f
	.zero		1


	//   ....[12]....
        /*015c*/ 	.word	0x00001830
        /*0160*/ 	.word	0x00000003
        /*0164*/ 	.word	0x00000000
        /*0168*/ 	.short	0x010a
        /*016a*/ 	.byte	0x3f
	.zero		1


	//   ....[13]....
        /*016c*/ 	.word	0x00001d50
        /*0170*/ 	.word	0x000000ff
        /*0174*/ 	.word	0x00000000
        /*0178*/ 	.short	0x010a
        /*017a*/ 	.byte	0x04
	.zero		1


	//   ....[14]....
        /*017c*/ 	.word	0x00001d90
        /*0180*/ 	.word	0x000000ff
        /*0184*/ 	.word	0x00000000
        /*0188*/ 	.short	0x010a
        /*018a*/ 	.byte	0x04
	.zero		1


	//   ....[15]....
        /*018c*/ 	.word	0x000021c0
        /*0190*/ 	.word	0x000000ff
        /*0194*/ 	.word	0x00000000
        /*0198*/ 	.short	0x0101
        /*019a*/ 	.byte	0x04
	.zero		1


	//   ....[16]....
        /*019c*/ 	.word	0x000022b0
        /*01a0*/ 	.word	0x00000063
        /*01a4*/ 	.word	0x00000000
        /*01a8*/ 	.short	0x0101
        /*01aa*/ 	.byte	0x32
	.zero		1


	//   ....[17]....
        /*01ac*/ 	.word	0x00002370
        /*01b0*/ 	.word	0x000000ff
        /*01b4*/ 	.word	0x00000000
        /*01b8*/ 	.short	0x0101
        /*01ba*/ 	.byte	0x04
	.zero		1


	//   ....[18]....
        /*01bc*/ 	.word	0x000023c0
        /*01c0*/ 	.word	0x0000005f
        /*01c4*/ 	.word	0x00000008
        /*01c8*/ 	.short	0x010a
        /*01ca*/ 	.byte	0x3f
	.zero		1


	//   ....[19]....
        /*01cc*/ 	.word	0x00005880
        /*01d0*/ 	.word	0x00000060
        /*01d4*/ 	.word	0x00000000
        /*01d8*/ 	.short	0x0101
        /*01da*/ 	.byte	0x32
	.zero		1


	//   ....[20]....
        /*01dc*/ 	.word	0x00006290
        /*01e0*/ 	.word	0x00000007
        /*01e4*/ 	.word	0x00000010
        /*01e8*/ 	.short	0x010a
        /*01ea*/ 	.byte	0x3f
	.zero		1


	//   ....[21]....
        /*01ec*/ 	.word	0x000066f0
        /*01f0*/ 	.word	0x00000003
        /*01f4*/ 	.word	0x00000058
        /*01f8*/ 	.short	0x0101
        /*01fa*/ 	.byte	0x3f
	.zero		1


	//   ....[22]....
        /*01fc*/ 	.word	0x00006e60
        /*0200*/ 	.word	0x00000007
        /*0204*/ 	.word	0x00000000
        /*0208*/ 	.short	0x010a
        /*020a*/ 	.byte	0x3f
	.zero		1


	//   ....[23]....
        /*020c*/ 	.word	0x00006ee0
        /*0210*/ 	.word	0x00000003
        /*0214*/ 	.word	0x00000000
        /*0218*/ 	.short	0x010a
        /*021a*/ 	.byte	0x3f
	.zero		1


	//   ....[24]....
        /*021c*/ 	.word	0x00006f40
        /*0220*/ 	.word	0x0000005f
        /*0224*/ 	.word	0xfffffff8
        /*0228*/ 	.short	0x010a
        /*022a*/ 	.byte	0x3f
	.zero		1


	//   ....[25]....
        /*022c*/ 	.word	0x00006f90
        /*0230*/ 	.word	0x00000003
        /*0234*/ 	.word	0x00000000
        /*0238*/ 	.short	0x010a
        /*023a*/ 	.byte	0x3f
	.zero		1


	//   ....[26]....
        /*023c*/ 	.word	0x00006ff0
        /*0240*/ 	.word	0x00000004
        /*0244*/ 	.word	0x00000000
        /*0248*/ 	.short	0x010a
        /*024a*/ 	.byte	0x3f
	.zero		1


	//   ....[27]....
        /*024c*/ 	.word	0x00007040
        /*0250*/ 	.word	0x0000005f
        /*0254*/ 	.word	0x00000008
        /*0258*/ 	.short	0x010a
        /*025a*/ 	.byte	0x3f
	.zero		1


	//   ....[28]....
        /*025c*/ 	.word	0x00007110
        /*0260*/ 	.word	0x00000007
        /*0264*/ 	.word	0x00000010
        /*0268*/ 	.short	0x010a
        /*026a*/ 	.byte	0x3f
	.zero		1


	//   ....[29]....
        /*026c*/ 	.word	0x000071e0
        /*0270*/ 	.word	0x00000007
        /*0274*/ 	.word	0x00000000
        /*0278*/ 	.short	0x010a
        /*027a*/ 	.byte	0x3f
	.zero		1


	//----- nvinfo : EIATTR_NUM_MBARRIERS
	.align		4
.L_35:
        /*027c*/ 	.byte	0x03, 0x38
        /*027e*/ 	.short	0x000a


	//----- nvinfo : EIATTR_EXIT_INSTR_OFFSETS
	.align		4
        /*0280*/ 	.byte	0x04, 0x1c
        /*0282*/ 	.short	(.L_37 - .L_36)


	//   ....[0]....
.L_36:
        /*0284*/ 	.word	0x00001200


	//   ....[1]....
        /*0288*/ 	.word	0x00001260


	//   ....[2]....
        /*028c*/ 	.word	0x00005fc0


	//   ....[3]....
        /*0290*/ 	.word	0x00005ff0


	//   ....[4]....
        /*0294*/ 	.word	0x00006f30


	//----- nvinfo : EIATTR_MAX_THREADS
	.align		4
.L_37:
        /*0298*/ 	.byte	0x04, 0x05
        /*029a*/ 	.short	(.L_39 - .L_38)
.L_38:
        /*029c*/ 	.word	0x00000180
        /*02a0*/ 	.word	0x00000001
        /*02a4*/ 	.word	0x00000001


	//----- nvinfo : EIATTR_CRS_STACK_SIZE
	.align		4
.L_39:
        /*02a8*/ 	.byte	0x04, 0x1e
        /*02aa*/ 	.short	(.L_41 - .L_40)
.L_40:
        /*02ac*/ 	.word	0x00000000


	//----- nvinfo : EIATTR_CBANK_PARAM_SIZE
	.align		4
.L_41:
        /*02b0*/ 	.byte	0x03, 0x19
        /*02b2*/ 	.short	0x0470


	//----- nvinfo : EIATTR_PARAM_CBANK
	.align		4
        /*02b4*/ 	.byte	0x04, 0x0a
        /*02b6*/ 	.short	(.L_43 - .L_42)
	.align		4
.L_42:
        /*02b8*/ 	.word	index@(.nv.constant0._ZN7cutlass13device_kernelINS_4gemm6kernel13GemmUniversalIN4cute5tupleIJiiiiEEENS1_10collective13CollectiveMmaINS1_34MainloopSm90TmaGmmaWarpSpecializedILi2ENS5_IJNS4_1CILi1EEESB_SB_EEENS1_32KernelTmaWarpSpecializedPingpongEEENS5_IJNSA_ILi64EEENSA_ILi128EEESF_EEEfNS5_IJlSB_lEEEfSI_NS4_8TiledMMAINS4_8MMA_AtomIJNS4_4SM904GMMA30MMA_64x128x8_F32TF32TF32_SS_TNILNSM_7ScaleInE1ELSO_1EEEEEENS4_6LayoutISC_NS5_IJNSA_ILi0EEESS_SS_EEEEENS5_IJNS4_10UnderscoreESV_SV_EEEEENS4_13SM90_TMA_LOADENS4_14ComposedLayoutINS4_7SwizzleILi3ELi4ELi3EEENS4_18smem_ptr_flag_bitsILi32EEENSR_INS5_IJNSA_ILi8EEENSA_ILi32EEEEEENS5_IJS15_SB_EEEEEEEvNS4_8identityESY_S19_vS1A_EENS_8epilogue10collective6detail29Sm90TmaWarpSpecializedAdapterINS1D_15DefaultEpilogueIfSI_SI_NS1C_6thread17LinearCombinationIfLi1EffLNS1H_9ScaleType4KindE0ELNS_15FloatRoundStyleE2EfEENS1_15EpilogueDefaultEEEEEvvEEEEvNT_6ParamsE)
        /*02bc*/ 	.short	0x0210
        /*02be*/ 	.short	0x0470


	//----- nvinfo : EIATTR_SW_WAR
	.align		4
.L_43:
        /*02c0*/ 	.byte	0x04, 0x36
        /*02c2*/ 	.short	(.L_45 - .L_44)
.L_44:
        /*02c4*/ 	.word	0x00000008
.L_45:


//--------------------- .nv.callgraph             --------------------------
	.section	.nv.callgraph,"",@"SHT_CUDA_CALLGRAPH"
	.align	4
	.sectionentsize	8
	.align		4
        /*0000*/ 	.word	0x00000000
	.align		4
        /*0004*/ 	.word	0xffffffff
	.align		4
        /*0008*/ 	.word	index@(_ZN7cutlass13device_kernelINS_4gemm6kernel13GemmUniversalIN4cute5tupleIJiiiiEEENS1_10collective13CollectiveMmaINS1_34MainloopSm90TmaGmmaWarpSpecializedILi2ENS5_IJNS4_1CILi1EEESB_SB_EEENS1_32KernelTmaWarpSpecializedPingpongEEENS5_IJNSA_ILi64EEENSA_ILi128EEESF_EEEfNS5_IJlSB_lEEEfSI_NS4_8TiledMMAINS4_8MMA_AtomIJNS4_4SM904GMMA30MMA_64x128x8_F32TF32TF32_SS_TNILNSM_7ScaleInE1ELSO_1EEEEEENS4_6LayoutISC_NS5_IJNSA_ILi0EEESS_SS_EEEEENS5_IJNS4_10UnderscoreESV_SV_EEEEENS4_13SM90_TMA_LOADENS4_14ComposedLayoutINS4_7SwizzleILi3ELi4ELi3EEENS4_18smem_ptr_flag_bitsILi32EEENSR_INS5_IJNSA_ILi8EEENSA_ILi32EEEEEENS5_IJS15_SB_EEEEEEEvNS4_8identityESY_S19_vS1A_EENS_8epilogue10collective6detail29Sm90TmaWarpSpecializedAdapterINS1D_15DefaultEpilogueIfSI_SI_NS1C_6thread17LinearCombinationIfLi1EffLNS1H_9ScaleType4KindE0ELNS_15FloatRoundStyleE2EfEENS1_15EpilogueDefaultEEEEEvvEEEEvNT_6ParamsE)
	.align		4
        /*000c*/ 	.word	index@(__assertfail)
	.align		4
        /*0010*/ 	.word	0x00000000
	.align		4
        /*0014*/ 	.word	0xfffffffe
	.align		4
        /*0018*/ 	.word	0x00000000
	.align		4
        /*001c*/ 	.word	0xfffffffd
	.align		4
        /*0020*/ 	.word	0x00000000
	.align		4
        /*0024*/ 	.word	0xfffffffc


//--------------------- .nv.constant4             --------------------------
	.section	.nv.constant4,"a",@progbits
	.align	8
	.align		8
.nv.constant4:
        /*0000*/ 	.dword	__assertfail
	.align		8
        /*0008*/ 	.dword	__unnamed_1
	.align		8
        /*0010*/ 	.dword	_ZN40_INTERNAL_7d8ad292_4_k_cu_8337073c_181374cuda3std3__45__cpo5beginE
	.align		8
        /*0018*/ 	.dword	_ZN40_INTERNAL_7d8ad292_4_k_cu_8337073c_181374cuda3std3__45__cpo3endE
	.align		8
        /*0020*/ 	.dword	_ZN40_INTERNAL_7d8ad292_4_k_cu_8337073c_181374cuda3std3__45__cpo6cbeginE
	.align		8
        /*0028*/ 	.dword	_ZN40_INTERNAL_7d8ad292_4_k_cu_8337073c_181374cuda3std3__45__cpo4cendE
	.align		8
        /*0030*/ 	.dword	_ZN40_INTERNAL_7d8ad292_4_k_cu_8337073c_181374cuda3std3__442_GLOBAL__N__7d8ad292_4_k_cu_8337073c_181376ignoreE
	.align		8
        /*0038*/ 	.dword	_ZN40_INTERNAL_7d8ad292_4_k_cu_8337073c_181374cuda3std3__419piecewise_constructE
	.align		8
        /*0040*/ 	.dword	_ZN40_INTERNAL_7d8ad292_4_k_cu_8337073c_181374cuda3std3__48in_placeE
	.align		8
        /*0048*/ 	.dword	_ZN40_INTERNAL_7d8ad292_4_k_cu_8337073c_181374cuda3std6ranges3__45__cpo4swapE
	.align		8
        /*0050*/ 	.dword	_ZN40_INTERNAL_7d8ad292_4_k_cu_8337073c_181374cuda3std6ranges3__45__cpo9iter_moveE
	.align		8
        /*0058*/ 	.dword	_ZN40_INTERNAL_7d8ad292_4_k_cu_8337073c_181374cute7productE
	.align		8
        /*0060*/ 	.dword	_ZN40_INTERNAL_7d8ad292_4_k_cu_8337073c_181374cute1_E
	.align		8
        /*0068*/ 	.dword	$str$22
	.align		8
        /*0070*/ 	.dword	$str$23


//--------------------- .text._ZN7cutlass13device_kernelINS_4gemm6kernel13GemmUniversalIN4cute5tupleIJiiiiEEENS1_10collective13CollectiveMmaINS1_34MainloopSm90TmaGmmaWarpSpecializedILi2ENS5_IJNS4_1CILi1EEESB_SB_EEENS1_32KernelTmaWarpSpecializedPingpongEEENS5_IJNSA_ILi64EEENSA_ILi128EEESF_EEEfNS5_IJlSB_lEEEfSI_NS4_8TiledMMAINS4_8MMA_AtomIJNS4_4SM904GMMA30MMA_64x128x8_F32TF32TF32_SS_TNILNSM_7ScaleInE1ELSO_1EEEEEENS4_6LayoutISC_NS5_IJNSA_ILi0EEESS_SS_EEEEENS5_IJNS4_10UnderscoreESV_SV_EEEEENS4_13SM90_TMA_LOADENS4_14ComposedLayoutINS4_7SwizzleILi3ELi4ELi3EEENS4_18smem_ptr_flag_bitsILi32EEENSR_INS5_IJNSA_ILi8EEENSA_ILi32EEEEEENS5_IJS15_SB_EEEEEEEvNS4_8identityESY_S19_vS1A_EENS_8epilogue10collective6detail29Sm90TmaWarpSpecializedAdapterINS1D_15DefaultEpilogueIfSI_SI_NS1C_6thread17LinearCombinationIfLi1EffLNS1H_9ScaleType4KindE0ELNS_15FloatRoundStyleE2EfEENS1_15EpilogueDefaultEEEEEvvEEEEvNT_6ParamsE --------------------------
	.section	.text._ZN7cutlass13device_kernelINS_4gemm6kernel13GemmUniversalIN4cute5tupleIJiiiiEEENS1_10collective13CollectiveMmaINS1_34MainloopSm90TmaGmmaWarpSpecializedILi2ENS5_IJNS4_1CILi1EEESB_SB_EEENS1_32KernelTmaWarpSpecializedPingpongEEENS5_IJNSA_ILi64EEENSA_ILi128EEESF_EEEfNS5_IJlSB_lEEEfSI_NS4_8TiledMMAINS4_8MMA_AtomIJNS4_4SM904GMMA30MMA_64x128x8_F32TF32TF32_SS_TNILNSM_7ScaleInE1ELSO_1EEEEEENS4_6LayoutISC_NS5_IJNSA_ILi0EEESS_SS_EEEEENS5_IJNS4_10UnderscoreESV_SV_EEEEENS4_13SM90_TMA_LOADENS4_14ComposedLayoutINS4_7SwizzleILi3ELi4ELi3EEENS4_18smem_ptr_flag_bitsILi32EEENSR_INS5_IJNSA_ILi8EEENSA_ILi32EEEEEENS5_IJS15_SB_EEEEEEEvNS4_8identityESY_S19_vS1A_EENS_8epilogue10collective6detail29Sm90TmaWarpSpecializedAdapterINS1D_15DefaultEpilogueIfSI_SI_NS1C_6thread17LinearCombinationIfLi1EffLNS1H_9ScaleType4KindE0ELNS_15FloatRoundStyleE2EfEENS1_15EpilogueDefaultEEEEEvvEEEEvNT_6ParamsE,"ax",@progbits
	.align	128
.text._ZN7cutlass13device_kernelINS_4gemm6kernel13GemmUniversalIN4cute5tupleIJiiiiEEENS1_10collective13CollectiveMmaINS1_34MainloopSm90TmaGmmaWarpSpecializedILi2ENS5_IJNS4_1CILi1EEESB_SB_EEENS1_32KernelTmaWarpSpecializedPingpongEEENS5_IJNSA_ILi64EEENSA_ILi128EEESF_EEEfNS5_IJlSB_lEEEfSI_NS4_8TiledMMAINS4_8MMA_AtomIJNS4_4SM904GMMA30MMA_64x128x8_F32TF32TF32_SS_TNILNSM_7ScaleInE1ELSO_1EEEEEENS4_6LayoutISC_NS5_IJNSA_ILi0EEESS_SS_EEEEENS5_IJNS4_10UnderscoreESV_SV_EEEEENS4_13SM90_TMA_LOADENS4_14ComposedLayoutINS4_7SwizzleILi3ELi4ELi3EEENS4_18smem_ptr_flag_bitsILi32EEENSR_INS5_IJNSA_ILi8EEENSA_ILi32EEEEEENS5_IJS15_SB_EEEEEEEvNS4_8identityESY_S19_vS1A_EENS_8epilogue10collective6detail29Sm90TmaWarpSpecializedAdapterINS1D_15DefaultEpilogueIfSI_SI_NS1C_6thread17LinearCombinationIfLi1EffLNS1H_9ScaleType4KindE0ELNS_15FloatRoundStyleE2EfEENS1_15EpilogueDefaultEEEEEvvEEEEvNT_6ParamsE:
        .type           _ZN7cutlass13device_kernelINS_4gemm6kernel13GemmUniversalIN4cute5tupleIJiiiiEEENS1_10collective13CollectiveMmaINS1_34MainloopSm90TmaGmmaWarpSpecializedILi2ENS5_IJNS4_1CILi1EEESB_SB_EEENS1_32KernelTmaWarpSpecializedPingpongEEENS5_IJNSA_ILi64EEENSA_ILi128EEESF_EEEfNS5_IJlSB_lEEEfSI_NS4_8TiledMMAINS4_8MMA_AtomIJNS4_4SM904GMMA30MMA_64x128x8_F32TF32TF32_SS_TNILNSM_7ScaleInE1ELSO_1EEEEEENS4_6LayoutISC_NS5_IJNSA_ILi0EEESS_SS_EEEEENS5_IJNS4_10UnderscoreESV_SV_EEEEENS4_13SM90_TMA_LOADENS4_14ComposedLayoutINS4_7SwizzleILi3ELi4ELi3EEENS4_18smem_ptr_flag_bitsILi32EEENSR_INS5_IJNSA_ILi8EEENSA_ILi32EEEEEENS5_IJS15_SB_EEEEEEEvNS4_8identityESY_S19_vS1A_EENS_8epilogue10collective6detail29Sm90TmaWarpSpecializedAdapterINS1D_15DefaultEpilogueIfSI_SI_NS1C_6thread17LinearCombinationIfLi1EffLNS1H_9ScaleType4KindE0ELNS_15FloatRoundStyleE2EfEENS1_15EpilogueDefaultEEEEEvvEEEEvNT_6ParamsE,@function
        .size           _ZN7cutlass13device_kernelINS_4gemm6kernel13GemmUniversalIN4cute5tupleIJiiiiEEENS1_10collective13CollectiveMmaINS1_34MainloopSm90TmaGmmaWarpSpecializedILi2ENS5_IJNS4_1CILi1EEESB_SB_EEENS1_32KernelTmaWarpSpecializedPingpongEEENS5_IJNSA_ILi64EEENSA_ILi128EEESF_EEEfNS5_IJlSB_lEEEfSI_NS4_8TiledMMAINS4_8MMA_AtomIJNS4_4SM904GMMA30MMA_64x128x8_F32TF32TF32_SS_TNILNSM_7ScaleInE1ELSO_1EEEEEENS4_6LayoutISC_NS5_IJNSA_ILi0EEESS_SS_EEEEENS5_IJNS4_10UnderscoreESV_SV_EEEEENS4_13SM90_TMA_LOADENS4_14ComposedLayoutINS4_7SwizzleILi3ELi4ELi3EEENS4_18smem_ptr_flag_bitsILi32EEENSR_INS5_IJNSA_ILi8EEENSA_ILi32EEEEEENS5_IJS15_SB_EEEEEEEvNS4_8identityESY_S19_vS1A_EENS_8epilogue10collective6detail29Sm90TmaWarpSpecializedAdapterINS1D_15DefaultEpilogueIfSI_SI_NS1C_6thread17LinearCombinationIfLi1EffLNS1H_9ScaleType4KindE0ELNS_15FloatRoundStyleE2EfEENS1_15EpilogueDefaultEEEEEvvEEEEvNT_6ParamsE,(.L_x_192 - _ZN7cutlass13device_kernelINS_4gemm6kernel13GemmUniversalIN4cute5tupleIJiiiiEEENS1_10collective13CollectiveMmaINS1_34MainloopSm90TmaGmmaWarpSpecializedILi2ENS5_IJNS4_1CILi1EEESB_SB_EEENS1_32KernelTmaWarpSpecializedPingpongEEENS5_IJNSA_ILi64EEENSA_ILi128EEESF_EEEfNS5_IJlSB_lEEEfSI_NS4_8TiledMMAINS4_8MMA_AtomIJNS4_4SM904GMMA30MMA_64x128x8_F32TF32TF32_SS_TNILNSM_7ScaleInE1ELSO_1EEEEEENS4_6LayoutISC_NS5_IJNSA_ILi0EEESS_SS_EEEEENS5_IJNS4_10UnderscoreESV_SV_EEEEENS4_13SM90_TMA_LOADENS4_14ComposedLayoutINS4_7SwizzleILi3ELi4ELi3EEENS4_18smem_ptr_flag_bitsILi32EEENSR_INS5_IJNSA_ILi8EEENSA_ILi32EEEEEENS5_IJS15_SB_EEEEEEEvNS4_8identityESY_S19_vS1A_EENS_8epilogue10collective6detail29Sm90TmaWarpSpecializedAdapterINS1D_15DefaultEpilogueIfSI_SI_NS1C_6thread17LinearCombinationIfLi1EffLNS1H_9ScaleType4KindE0ELNS_15FloatRoundStyleE2EfEENS1_15EpilogueDefaultEEEEEvvEEEEvNT_6ParamsE)
        .other          _ZN7cutlass13device_kernelINS_4gemm6kernel13GemmUniversalIN4cute5tupleIJiiiiEEENS1_10collective13CollectiveMmaINS1_34MainloopSm90TmaGmmaWarpSpecializedILi2ENS5_IJNS4_1CILi1EEESB_SB_EEENS1_32KernelTmaWarpSpecializedPingpongEEENS5_IJNSA_ILi64EEENSA_ILi128EEESF_EEEfNS5_IJlSB_lEEEfSI_NS4_8TiledMMAINS4_8MMA_AtomIJNS4_4SM904GMMA30MMA_64x128x8_F32TF32TF32_SS_TNILNSM_7ScaleInE1ELSO_1EEEEEENS4_6LayoutISC_NS5_IJNSA_ILi0EEESS_SS_EEEEENS5_IJNS4_10UnderscoreESV_SV_EEEEENS4_13SM90_TMA_LOADENS4_14ComposedLayoutINS4_7SwizzleILi3ELi4ELi3EEENS4_18smem_ptr_flag_bitsILi32EEENSR_INS5_IJNSA_ILi8EEENSA_ILi32EEEEEENS5_IJS15_SB_EEEEEEEvNS4_8identityESY_S19_vS1A_EENS_8epilogue10collective6detail29Sm90TmaWarpSpecializedAdapterINS1D_15DefaultEpilogueIfSI_SI_NS1C_6thread17LinearCombinationIfLi1EffLNS1H_9ScaleType4KindE0ELNS_15FloatRoundStyleE2EfEENS1_15EpilogueDefaultEEEEEvvEEEEvNT_6ParamsE,@"STO_CUDA_ENTRY STV_DEFAULT"
_ZN7cutlass13device_kernelINS_4gemm6kernel13GemmUniversalIN4cute5tupleIJiiiiEEENS1_10collective13CollectiveMmaINS1_34MainloopSm90TmaGmmaWarpSpecializedILi2ENS5_IJNS4_1CILi1EEESB_SB_EEENS1_32KernelTmaWarpSpecializedPingpongEEENS5_IJNSA_ILi64EEENSA_ILi128EEESF_EEEfNS5_IJlSB_lEEEfSI_NS4_8TiledMMAINS4_8MMA_AtomIJNS4_4SM904GMMA30MMA_64x128x8_F32TF32TF32_SS_TNILNSM_7ScaleInE1ELSO_1EEEEEENS4_6LayoutISC_NS5_IJNSA_ILi0EEESS_SS_EEEEENS5_IJNS4_10UnderscoreESV_SV_EEEEENS4_13SM90_TMA_LOADENS4_14ComposedLayoutINS4_7SwizzleILi3ELi4ELi3EEENS4_18smem_ptr_flag_bitsILi32EEENSR_INS5_IJNSA_ILi8EEENSA_ILi32EEEEEENS5_IJS15_SB_EEEEEEEvNS4_8identityESY_S19_vS1A_EENS_8epilogue10collective6detail29Sm90TmaWarpSpecializedAdapterINS1D_15DefaultEpilogueIfSI_SI_NS1C_6thread17LinearCombinationIfLi1EffLNS1H_9ScaleType4KindE0ELNS_15FloatRoundStyleE2EfEENS1_15EpilogueDefaultEEEEEvvEEEEvNT_6ParamsE:
[----:B------:R-:W0:Y:S01]  /*0000*/  LDC R1, c[0x0][0x28] ;  /* 0x00000a00ff017b82 */ /* 0x000e220000000800 */
[----:B------:R-:W1:Y:S01]  /*0010*/  S2R R4, SR_TID.X ;  /* 0x0000000000047919 */ /* 0x000e620000002100 */
[----:B------:R-:W-:Y:S01]  /*0020*/  ELECT P0, URZ, PT ;  /* 0x00000000003f782f */ /* 0x000fe20003800000 */
[----:B------:R-:W-:Y:S01]  /*0030*/  BSSY B0, `(.L_x_0) ;  /* 0x0000014000007945 */ /* 0x000fe20003800000 */
[----:B-1----:R-:W-:-:S05]  /*0040*/  SHF.R.U32.HI R0, RZ, 0x5, R4 ;  /* 0x00000005ff007819 */ /* 0x002fca0000011604 */
[----:B------:R-:W1:Y:S02]  /*0050*/  SHFL.IDX PT, R2, R0, RZ, 0x1f ;  /* 0x00001fff00027589 */ /* 0x000e6400000e0000 */
[----:B-1----:R-:W-:Y:S02]  /*0060*/  R2UR UR8, R2 ;  /* 0x00000000020872ca */ /* 0x002fe400000e0000 */
[----:B------:R-:W-:-:S05]  /*0070*/  SHF.R.U32.HI R2, RZ, 0x7, R4 ;  /* 0x00000007ff027819 */ /* 0x000fca0000011604 */
[----:B------:R1:W2:Y:S06]  /*0080*/  SHFL.IDX PT, R3, R2, RZ, 0x1f ;  /* 0x00001fff02037589 */ /* 0x0002ac00000e0000 */
[----:B------:R-:W-:Y:S02]  /*0090*/  USHF.R.S32.HI UR4, URZ, 0x1f, UR8 ;  /* 0x0000001f3f047899 */ /* 0x000fe40008011408 */
[----:B------:R-:W-:Y:S02]  /*00a0*/  ISETP.NE.OR P0, PT, RZ, UR8, !P0 ;  /* 0x00000008ff007c0c */ /* 0x000fe4000c705670 */
[----:B------:R-:W-:-:S04]  /*00b0*/  ULEA.HI UR4, UR4, UR8, URZ, 0x2 ;  /* 0x0000000804047291 */ /* 0x000fc8000f8f103f */
[----:B------:R-:W-:-:S04]  /*00c0*/  ULOP3.LUT UR4, UR4, 0xfffffffc, URZ, 0xc0, !UPT ;  /* 0xfffffffc04047892 */ /* 0x000fc8000f8ec03f */
[----:B------:R-:W-:-:S03]  /*00d0*/  UIADD3 UR8, UR8, -UR4, URZ ;  /* 0x8000000408087290 */ /* 0x000fc6000fffe03f */
[----:B01----:R-:W-:Y:S09]  /*00e0*/  @P0 BRA `(.L_x_1) ;  /* 0x0000000000200947 */ /* 0x003ff20003800000 */
[----:B------:R-:W-:Y:S02]  /*00f0*/  ULDC.64 UR4, c[0x0][0x198] ;  /* 0x0000660000047ab9 */ /* 0x000fe40000000a00 */
[----:B------:R-:W-:Y:S02]  /*0100*/  UIADD3 UR6, UP0, UR4, 0xf0, URZ ;  /* 0x000000f004067890 */ /* 0x000fe4000ff1e03f */
[----:B------:R-:W-:Y:S02]  /*0110*/  UIADD3 UR4, UP1, UR4, 0x1f0, URZ ;  /* 0x000001f004047890 */ /* 0x000fe4000ff3e03f */
[----:B------:R-:W-:Y:S02]  /*0120*/  UIADD3.X UR7, URZ, UR5, URZ, UP0, !UPT ;  /* 0x000000053f077290 */ /* 0x000fe400087fe43f */
[----:B------:R-:W-:-:S07]  /*0130*/  UIADD3.X UR5, URZ, UR5, URZ, UP1, !UPT ;  /* 0x000000053f057290 */ /* 0x000fce0008ffe43f */
[----:B------:R0:W-:Y:S02]  /*0140*/  UTMACCTL.PF [UR6] ;  /* 0x00000000060079b9 */ /* 0x0001e40008040000 */
[----:B------:R0:W-:Y:S02]  /*0150*/  UTMACCTL.PF [UR4] ;  /* 0x00000000040079b9 */ /* 0x0001e40008040000 */
[----:B0-----:R-:W-:Y:S01]  /*0160*/  NOP ;  /* 0x0000000000007918 */ /* 0x001fe20000000000 */
.L_x_1:
[----:B------:R-:W-:Y:S05]  /*0170*/  BSYNC B0 ;  /* 0x0000000000007941 */ /* 0x000fea0003800000 */
.L_x_0:
[----:B------:R-:W0:Y:S01]  /*0180*/  SHFL.IDX PT, R5, R0, RZ, 0x1f ;  /* 0x00001fff00057589 */ /* 0x000e2200000e0000 */
[----:B--2---:R-:W-:Y:S01]  /*0190*/  R2UR UR15, R3 ;  /* 0x00000000030f72ca */ /* 0x004fe200000e0000 */
[----:B------:R-:W-:-:S04]  /*01a0*/  UISETP.NE.AND UP0, UPT, UR8, 0x3, UPT ;  /* 0x000000030800788c */ /* 0x000fc8000bf05270 */
[----:B------:R-:W-:-:S08]  /*01b0*/  UISETP.EQ.OR UP0, UPT, UR8, URZ, !UP0 ;  /* 0x0000003f0800728c */ /* 0x000fd0000c702670 */
[----:B------:R-:W-:Y:S02]  /*01c0*/  UIADD3 UR18, UR15, -0x1, URZ ;  /* 0xffffffff0f127890 */ /* 0x000fe4000fffe03f */
[----:B------:R-:W-:Y:S02]  /*01d0*/  UISETP.EQ.AND UP0, UPT, UR15, URZ, UP0 ;  /* 0x0000003f0f00728c */ /* 0x000fe40008702270 */
[----:B------:R-:W-:Y:S02]  /*01e0*/  UISETP.GE.U32.AND UP1, UPT, UR18, 0x2, UPT ;  /* 0x000000021200788c */ /* 0x000fe4000bf26070 */
[----:B------:R-:W-:Y:S01]  /*01f0*/  USEL UR40, URZ, 0x1, !UP0 ;  /* 0x000000013f287887 */ /* 0x000fe2000c000000 */
[----:B0-----:R-:W-:-:S03]  /*0200*/  ISETP.NE.AND P0, PT, R5, RZ, PT ;  /* 0x000000ff0500720c */ /* 0x001fc60003f05270 */
[----:B------:R-:W-:-:S10]  /*0210*/  USEL UR40, UR40, 0x2, UP1 ;  /* 0x0000000228287887 */ /* 0x000fd40008800000 */
[----:B------:R-:W-:Y:S05]  /*0220*/  @P0 BRA `(.L_x_2) ;  /* 0x0000000000480947 */ /* 0x000fea0003800000 */
[----:B------:R-:W0:Y:S01]  /*0230*/  S2UR UR9, SR_CgaCtaId ;  /* 0x00000000000979c3 */ /* 0x000e220000008800 */
[----:B------:R-:W-:Y:S01]  /*0240*/  UMOV UR4, 0x400 ;  /* 0x0000040000047882 */ /* 0x000fe20000000000 */
[----:B------:R-:W-:Y:S01]  /*0250*/  UMOV UR5, 0x1 ;  /* 0x0000000100057882 */ /* 0x000fe20000000000 */
[----:B------:R-:W-:Y:S01]  /*0260*/  UMOV UR6, 0x80 ;  /* 0x0000008000067882 */ /* 0x000fe20000000000 */
[----:B------:R-:W-:Y:S01]  /*0270*/  ELECT P0, URZ, PT ;  /* 0x00000000003f782f */ /* 0x000fe20003800000 */
[----:B------:R-:W-:-:S04]  /*0280*/  UIADD3 UR6, -UR6, 0x100000, URZ ;  /* 0x0010000006067890 */ /* 0x000fc8000fffe13f */
[----:B------:R-:W-:Y:S02]  /*0290*/  USHF.L.U32 UR7, UR6, 0xb, URZ ;  /* 0x0000000b06077899 */ /* 0x000fe4000800063f */
[----:B------:R-:W-:Y:S02]  /*02a0*/  USHF.L.U32 UR6, UR6, 0x1, URZ ;  /* 0x0000000106067899 */ /* 0x000fe4000800063f */
[----:B0-----:R-:W-:Y:S02]  /*02b0*/  ULEA UR9, UR9, UR4, 0x18 ;  /* 0x0000000409097291 */ /* 0x001fe4000f8ec03f */
[----:B------:R-:W-:-:S04]  /*02c0*/  UIADD3 UR4, -UR5, 0x100000, URZ ;  /* 0x0010000005047890 */ /* 0x000fc8000fffe13f */
[----:B------:R-:W-:Y:S02]  /*02d0*/  USHF.L.U32 UR5, UR4, 0xb, URZ ;  /* 0x0000000b04057899 */ /* 0x000fe4000800063f */
[----:B------:R-:W-:Y:S01]  /*02e0*/  USHF.L.U32 UR4, UR4, 0x1, URZ ;  /* 0x0000000104047899 */ /* 0x000fe2000800063f */
[----:B------:R-:W0:Y:S11]  /*02f0*/  FENCE.VIEW.ASYNC.S ;  /* 0x00000000000073c6 */ /* 0x000e360000000000 */
[----:B0-----:R0:W1:Y:S01]  /*0300*/  SYNCS.EXCH.64 URZ, [UR9], UR4 ;  /* 0x00000004093f75b2 */ /* 0x0010620008000100 */
[----:B------:R0:W2:Y:S01]  /*0310*/  SYNCS.EXCH.64 URZ, [UR9+0x10], UR6 ;  /* 0x00001006093f75b2 */ /* 0x0000a20008000100 */
[----:B------:R0:W3:Y:S01]  /*0320*/  SYNCS.EXCH.64 URZ, [UR9+0x8], UR4 ;  /* 0x00000804093f75b2 */ /* 0x0000e20008000100 */
[----:B------:R0:W4:Y:S01]  /*0330*/  SYNCS.EXCH.64 URZ, [UR9+0x18], UR6 ;  /* 0x00001806093f75b2 */ /* 0x0001220008000100 */
[----:B------:R-:W-:Y:S01]  /*0340*/  NOP ;  /* 0x0000000000007918 */ /* 0x000fe20000000000 */
.L_x_2:
[----:B------:R-:W5:Y:S01]  /*0350*/  SHFL.IDX PT, R5, R0, RZ, 0x1f ;  /* 0x00001fff00057589 */ /* 0x000f6200000e0000 */
[----:B------:R-:W-:Y:S01]  /*0360*/  ELECT P0, URZ, PT ;  /* 0x00000000003f782f */ /* 0x000fe20003800000 */
[----:B------:R-:W-:Y:S01]  /*0370*/  NOP ;  /* 0x0000000000007918 */ /* 0x000fe20000000000 */
[----:B------:R-:W-:Y:S01]  /*0380*/  ELECT P1, URZ, PT ;  /* 0x00000000003f782f */ /* 0x000fe20003820000 */
[----:B------:R-:W1:Y:S01]  /*0390*/  SHFL.IDX PT, R3, R0, RZ, 0x1f ;  /* 0x00001fff00037589 */ /* 0x000e6200000e0000 */
[----:B0-----:R-:W-:Y:S01]  /*03a0*/  UMOV UR4, 0x20 ;  /* 0x0000002000047882 */ /* 0x001fe20000000000 */
[----:B------:R-:W-:Y:S01]  /*03b0*/  UMOV UR12, 0x80 ;  /* 0x00000080000c7882 */ /* 0x000fe20000000000 */
[----:B------:R-:W-:Y:S01]  /*03c0*/  NOP ;  /* 0x0000000000007918 */ /* 0x000fe20000000000 */
[----:B------:R0:W0:Y:S01]  /*03d0*/  SHFL.IDX PT, R95, R2, RZ, 0x1f ;  /* 0x00001fff025f7589 */ /* 0x00002200000e0000 */
[----:B------:R-:W-:Y:S01]  /*03e0*/  ULDC.64 UR54, c[0x0][0x208] ;  /* 0x0000820000367ab9 */ /* 0x000fe20000000a00 */
[----:B-----5:R-:W-:-:S02]  /*03f0*/  ISETP.NE.OR P0, PT, R5, RZ, !P0 ;  /* 0x000000ff0500720c */ /* 0x020fc40004705670 */
[----:B-1----:R-:W-:Y:S02]  /*0400*/  ISETP.NE.OR P1, PT, R3, RZ, !P1 ;  /* 0x000000ff0300720c */ /* 0x002fe40004f25670 */
[----:B------:R-:W-:-:S04]  /*0410*/  SHF.R.S32.HI R3, RZ, 0x1f, R4 ;  /* 0x0000001fff037819 */ /* 0x000fc80000011404 */
[----:B------:R-:W-:-:S05]  /*0420*/  LEA.HI R3, R3, R4, RZ, 0x7 ;  /* 0x0000000403037211 */ /* 0x000fca00078f38ff */
[----:B------:R-:W-:Y:S01]  /*0430*/  VOTEU.ALL UP0, P0 ;  /* 0x00000000003f7886 */ /* 0x000fe20000000000 */
[----:B------:R-:W-:Y:S01]  /*0440*/  LOP3.LUT R3, R3, 0xffffff80, RZ, 0xc0, !PT ;  /* 0xffffff8003037812 */ /* 0x000fe200078ec0ff */
[----:B------:R-:W-:-:S03]  /*0450*/  VOTEU.ALL UP1, P1 ;  /* 0x00000000003f7886 */ /* 0x000fc60000820000 */
[----:B------:R-:W1:Y:S01]  /*0460*/  @!UP0 S2UR UR7, SR_CgaCtaId ;  /* 0x00000000000789c3 */ /* 0x000e620000008800 */
[----:B------:R-:W-:Y:S01]  /*0470*/  @!UP0 UMOV UR6, 0x400 ;  /* 0x0000040000068882 */ /* 0x000fe20000000000 */
[----:B------:R-:W-:-:S04]  /*0480*/  @!UP0 UIADD3 UR4, -UR4, 0x100000, URZ ;  /* 0x0010000004048890 */ /* 0x000fc8000fffe13f */
[----:B------:R-:W-:Y:S02]  /*0490*/  @!UP0 USHF.L.U32 UR5, UR4, 0xb, URZ ;  /* 0x0000000b04058899 */ /* 0x000fe4000800063f */
[----:B------:R-:W-:Y:S01]  /*04a0*/  @!UP0 USHF.L.U32 UR4, UR4, 0x1, URZ ;  /* 0x0000000104048899 */ /* 0x000fe2000800063f */
[----:B------:R-:W-:Y:S01]  /*04b0*/  IMAD.IADD R3, R4, 0x1, -R3 ;  /* 0x0000000104037824 */ /* 0x000fe200078e0a03 */
[----:B------:R-:W-:Y:S01]  /*04c0*/  @!UP1 UMOV UR10, 0x400 ;  /* 0x00000400000a9882 */ /* 0x000fe20000000000 */
[----:B------:R-:W-:Y:S01]  /*04d0*/  VOTEU.ALL UP2, P1 ;  /* 0x00000000003f7886 */ /* 0x000fe20000840000 */
[----:B------:R-:W-:Y:S01]  /*04e0*/  VOTEU.ALL UP3, P1 ;  /* 0x00000000003f7886 */ /* 0x000fe20000860000 */
[----:B------:R-:W-:Y:S01]  /*04f0*/  VOTEU.ALL UP4, P1 ;  /* 0x00000000003f7886 */ /* 0x000fe20000880000 */
[----:B------:R-:W5:Y:S01]  /*0500*/  @!UP1 S2UR UR11, SR_CgaCtaId ;  /* 0x00000000000b99c3 */ /* 0x000f620000008800 */
[----:B------:R-:W-:Y:S01]  /*0510*/  VOTEU.ALL UP5, P1 ;  /* 0x00000000003f7886 */ /* 0x000fe200008a0000 */
[----:B------:R-:W-:Y:S01]  /*0520*/  ISETP.NE.AND P1, PT, RZ, UR15, PT ;  /* 0x0000000fff007c0c */ /* 0x000fe2000bf25270 */
[----:B-1----:R-:W-:-:S02]  /*0530*/  @!UP0 ULEA UR9, UR7, UR6, 0x18 ;  /* 0x0000000607098291 */ /* 0x002fc4000f8ec03f */
[----:B------:R-:W-:-:S04]  /*0540*/  @!UP1 UIADD3 UR6, -UR12, 0x100000, URZ ;  /* 0x001000000c069890 */ /* 0x000fc8000fffe13f */
[----:B------:R-:W-:Y:S02]  /*0550*/  @!UP1 USHF.L.U32 UR7, UR6, 0xb, URZ ;  /* 0x0000000b06079899 */ /* 0x000fe4000800063f */
[----:B------:R-:W-:Y:S01]  /*0560*/  @!UP1 USHF.L.U32 UR6, UR6, 0x1, URZ ;  /* 0x0000000106069899 */ /* 0x000fe2000800063f */
[----:B------:R-:W-:Y:S01]  /*0570*/  VOTEU.ALL UP0, P0 ;  /* 0x00000000003f7886 */ /* 0x000fe20000000000 */
[----:B-----5:R-:W-:Y:S01]  /*0580*/  @!UP1 ULEA UR10, UR11, UR10, 0x18 ;  /* 0x0000000a0b0a9291 */ /* 0x020fe2000f8ec03f */
[----:B------:R-:W-:Y:S01]  /*0590*/  VOTEU.ALL UP1, P0 ;  /* 0x00000000003f7886 */ /* 0x000fe20000020000 */
[----:B------:R-:W1:Y:S02]  /*05a0*/  FENCE.VIEW.ASYNC.S ;  /* 0x00000000000073c6 */ /* 0x000e640000000000 */
[----:B-1----:R-:W2:Y:S02]  /*05b0*/  @!UP0 SYNCS.EXCH.64 URZ, [UR9+0x50], UR4 ;  /* 0x00005004093f85b2 */ /* 0x002ea40008000100 */
[----:B------:R1:W2:Y:S01]  /*05c0*/  @!UP1 SYNCS.EXCH.64 URZ, [UR9+0x58], UR4 ;  /* 0x00005804093f95b2 */ /* 0x0002a20008000100 */
[----:B------:R-:W-:Y:S01]  /*05d0*/  NOP ;  /* 0x0000000000007918 */ /* 0x000fe20000000000 */
[----:B-1----:R-:W-:-:S02]  /*05e0*/  ULDC.64 UR4, c[0x0][0x598] ;  /* 0x0001660000047ab9 */ /* 0x002fc40000000a00 */
[----:B------:R-:W-:Y:S02]  /*05f0*/  ISETP.NE.U32.AND P0, PT, RZ, UR4, PT ;  /* 0x00000004ff007c0c */ /* 0x000fe4000bf05070 */
[----:B------:R1:W2:Y:S02]  /*0600*/  @!UP2 SYNCS.EXCH.64 URZ, [UR10+0x30], UR6 ;  /* 0x000030060a3fa5b2 */ /* 0x0002a40008000100 */
[----:B------:R-:W-:Y:S01]  /*0610*/  ISETP.NE.AND.EX P0, PT, RZ, UR5, PT, P0 ;  /* 0x00000005ff007c0c */ /* 0x000fe2000bf05300 */
[----:B------:R1:W2:Y:S01]  /*0620*/  @!UP3 SYNCS.EXCH.64 URZ, [UR10+0x38], UR6 ;  /* 0x000038060a3fb5b2 */ /* 0x0002a20008000100 */
[----:B------:R1:W2:Y:S01]  /*0630*/  @!UP4 SYNCS.EXCH.64 URZ, [UR10+0x40], UR6 ;  /* 0x000040060a3fc5b2 */ /* 0x0002a20008000100 */
[----:B------:R1:W2:Y:S01]  /*0640*/  @!UP5 SYNCS.EXCH.64 URZ, [UR10+0x48], UR6 ;  /* 0x000048060a3fd5b2 */ /* 0x0002a20008000100 */
[----:B------:R-:W-:Y:S01]  /*0650*/  NOP ;  /* 0x0000000000007918 */ /* 0x000fe20000000000 */
[----:B--234-:R-:W-:Y:S08]  /*0660*/  BAR.SYNC.DEFER_BLOCKING 0x0 ;  /* 0x0000000000007b1d */ /* 0x01cff00000010000 */
[----:B01----:R-:W-:Y:S05]  /*0670*/  @!P0 BRA `(.L_x_3) ;  /* 0x00000000001c8947 */ /* 0x003fea0003800000 */
[----:B------:R-:W0:Y:S02]  /*0680*/  LDC.64 R6, c[0x0][0x598] ;  /* 0x00016600ff067b82 */ /* 0x000e240000000a00 */
[----:B0-----:R-:W2:Y:S02]  /*0690*/  LDG.E.64 R6, desc[UR54][R6.64] ;  /* 0x0000003606067981 */ /* 0x001ea4000c1e1b00 */
[----:B--2---:R-:W-:-:S04]  /*06a0*/  ISETP.NE.U32.AND P0, PT, R6, RZ, PT ;  /* 0x000000ff0600720c */ /* 0x004fc80003f05070 */
[----:B------:R-:W-:-:S13]  /*06b0*/  ISETP.NE.AND.EX P0, PT, R7, RZ, PT, P0 ;  /* 0x000000ff0700720c */ /* 0x000fda0003f05300 */
[----:B------:R-:W-:Y:S05]  /*06c0*/  @!P0 BRA `(.L_x_3) ;  /* 0x0000000000088947 */ /* 0x000fea0003800000 */
[----:B------:R1:W5:Y:S01]  /*06d0*/  LD.E R22, desc[UR54][R6.64] ;  /* 0x0000003606167980 */ /* 0x000362000c101900 */
[----:B------:R-:W-:Y:S05]  /*06e0*/  BRA `(.L_x_4) ;  /* 0x0000000000247947 */ /* 0x000fea0003800000 */
.L_x_3:
[----:B------:R-:W-:Y:S02]  /*06f0*/  ULDC.64 UR4, c[0x0][0x588] ;  /* 0x0001620000047ab9 */ /* 0x000fe40000000a00 */
[----:B------:R-:W-:-:S04]  /*0700*/  ISETP.NE.U32.AND P0, PT, RZ, UR4, PT ;  /* 0x00000004ff007c0c */ /* 0x000fc8000bf05070 */
[----:B------:R-:W-:-:S13]  /*0710*/  ISETP.NE.AND.EX P0, PT, RZ, UR5, PT, P0 ;  /* 0x00000005ff007c0c */ /* 0x000fda000bf05300 */
[----:B------:R-:W-:Y:S05]  /*0720*/  @!P0 BRA `(.L_x_5) ;  /* 0x00000000000c8947 */ /* 0x000fea0003800000 */
[----:B------:R-:W0:Y:S02]  /*0730*/  LDC.64 R22, c[0x0][0x588] ;  /* 0x00016200ff167b82 */ /* 0x000e240000000a00 */
[----:B0-----:R0:W5:Y:S01]  /*0740*/  LDG.E R22, desc[UR54][R22.64] ;  /* 0x0000003616167981 */ /* 0x001162000c1e1900 */
[----:B------:R-:W-:Y:S05]  /*0750*/  BRA `(.L_x_4) ;  /* 0x0000000000087947 */ /* 0x000fea0003800000 */
.L_x_5:
[----:B------:R-:W-:Y:S02]  /*0760*/  ULDC UR4, c[0x0][0x580] ;  /* 0x0001600000047ab9 */ /* 0x000fe40000000800 */
[----:B------:R-:W-:-:S07]  /*0770*/  IMAD.U32 R22, RZ, RZ, UR4 ;  /* 0x00000004ff167e24 */ /* 0x000fce000f8e00ff */
.L_x_4:
[----:B------:R-:W-:Y:S02]  /*0780*/  ULDC.64 UR4, c[0x0][0x5a0] ;  /* 0x0001680000047ab9 */ /* 0x000fe40000000a00 */
[----:B------:R-:W-:-:S04]  /*0790*/  ISETP.NE.U32.AND P0, PT, RZ, UR4, PT ;  /* 0x00000004ff007c0c */ /* 0x000fc8000bf05070 */
[----:B------:R-:W-:-:S13]  /*07a0*/  ISETP.NE.AND.EX P0, PT, RZ, UR5, PT, P0 ;  /* 0x00000005ff007c0c */ /* 0x000fda000bf05300 */
[----:B------:R-:W-:Y:S05]  /*07b0*/  @!P0 BRA `(.L_x_6) ;  /* 0x00000000001c8947 */ /* 0x000fea0003800000 */
[----:B-1----:R-:W1:Y:S02]  /*07c0*/  LDC.64 R6, c[0x0][0x5a0] ;  /* 0x00016800ff067b82 */ /* 0x002e640000000a00 */
[----:B-1----:R-:W2:Y:S02]  /*07d0*/  LDG.E.64 R6, desc[UR54][R6.64] ;  /* 0x0000003606067981 */ /* 0x002ea4000c1e1b00 */
[----:B--2---:R-:W-:-:S04]  /*07e0*/  ISETP.NE.U32.AND P0, PT, R6, RZ, PT ;  /* 0x000000ff0600720c */ /* 0x004fc80003f05070 */
[----:B------:R-:W-:-:S13]  /*07f0*/  ISETP.NE.AND.EX P0, PT, R7, RZ, PT, P0 ;  /* 0x000000ff0700720c */ /* 0x000fda0003f05300 */
[----:B------:R-:W-:Y:S05]  /*0800*/  @!P0 BRA `(.L_x_6) ;  /* 0x0000000000088947 */ /* 0x000fea0003800000 */
[----:B0-----:R2:W5:Y:S01]  /*0810*/  LD.E R23, desc[UR54][R6.64] ;  /* 0x0000003606177980 */ /* 0x001562000c101900 */
[----:B------:R-:W-:Y:S05]  /*0820*/  BRA `(.L_x_7) ;  /* 0x0000000000247947 */ /* 0x000fea0003800000 */
.L_x_6:
[----:B------:R-:W-:Y:S02]  /*0830*/  ULDC.64 UR4, c[0x0][0x590] ;  /* 0x0001640000047ab9 */ /* 0x000fe40000000a00 */
[----:B------:R-:W-:-:S04]  /*0840*/  ISETP.NE.U32.AND P0, PT, RZ, UR4, PT ;  /* 0x00000004ff007c0c */ /* 0x000fc8000bf05070 */
[----:B------:R-:W-:-:S13]  /*0850*/  ISETP.NE.AND.EX P0, PT, RZ, UR5, PT, P0 ;  /* 0x00000005ff007c0c */ /* 0x000fda000bf05300 */
[----:B------:R-:W-:Y:S05]  /*0860*/  @!P0 BRA `(.L_x_8) ;  /* 0x00000000000c8947 */ /* 0x000fea0003800000 */
[----:B-1----:R-:W0:Y:S02]  /*0870*/  LDC.64 R6, c[0x0][0x590] ;  /* 0x00016400ff067b82 */ /* 0x002e240000000a00 */
[----:B0-----:R0:W5:Y:S01]  /*0880*/  LDG.E R23, desc[UR54][R6.64] ;  /* 0x0000003606177981 */ /* 0x001162000c1e1900 */
[----:B------:R-:W-:Y:S05]  /*0890*/  BRA `(.L_x_7) ;  /* 0x0000000000087947 */ /* 0x000fea0003800000 */
.L_x_8:
[----:B------:R-:W-:Y:S02]  /*08a0*/  ULDC UR4, c[0x0][0x584] ;  /* 0x0001610000047ab9 */ /* 0x000fe40000000800 */
[----:B0-----:R-:W-:-:S07]  /*08b0*/  IMAD.U32 R23, RZ, RZ, UR4 ;  /* 0x00000004ff177e24 */ /* 0x001fce000f8e00ff */
.L_x_7:
[----:B------:R-:W3:Y:S01]  /*08c0*/  S2UR UR10, SR_CTAID.Y ;  /* 0x00000000000a79c3 */ /* 0x000ee20000002600 */
[----:B------:R-:W-:Y:S01]  /*08d0*/  ULDC UR5, c[0x0][0x65c] ;  /* 0x0001970000057ab9 */ /* 0x000fe20000000800 */
[----:B------:R-:W-:Y:S01]  /*08e0*/  UISETP.NE.AND UP0, UPT, UR15, 0x2, UPT ;  /* 0x000000020f00788c */ /* 0x000fe2000bf05270 */
[----:B------:R-:W-:Y:S01]  /*08f0*/  IMAD.MOV.U32 R18, RZ, RZ, -0x1 ;  /* 0xffffffffff127424 */ /* 0x000fe200078e00ff */
[----:B------:R-:W-:Y:S01]  /*0900*/  UISETP.NE.AND UP2, UPT, UR5, 0x1, UPT ;  /* 0x000000010500788c */ /* 0x000fe2000bf45270 */
[----:B------:R-:W-:Y:S02]  /*0910*/  IMAD.MOV.U32 R2, RZ, RZ, -0x1 ;  /* 0xffffffffff027424 */ /* 0x000fe400078e00ff */
[----:B------:R-:W-:Y:S01]  /*0920*/  IMAD.MOV.U32 R19, RZ, RZ, -0x1 ;  /* 0xffffffffff137424 */ /* 0x000fe200078e00ff */
[----:B------:R-:W4:Y:S01]  /*0930*/  S2UR UR4, SR_CTAID.X ;  /* 0x00000000000479c3 */ /* 0x000f220000002500 */
[----:B------:R-:W-:-:S06]  /*0940*/  UP2UR UR38, UPR, URZ, 0x4 ;  /* 0x000000043f267883 */ /* 0x000fcc0008000000 */
[----:B------:R-:W-:Y:S01]  /*0950*/  @UP2 ULDC UR12, c[0x0][0x10] ;  /* 0x00000400000c2ab9 */ /* 0x000fe20000000800 */
[----:B------:R-:W-:Y:S01]  /*0960*/  @UP2 UMOV UR7, URZ ;  /* 0x0000003f00072c82 */ /* 0x000fe20008000000 */
[----:B------:R-:W-:Y:S01]  /*0970*/  @UP2 UMOV UR5, URZ ;  /* 0x0000003f00052c82 */ /* 0x000fe20008000000 */
[----:B012---:R-:W0:Y:S01]  /*0980*/  LDC.64 R6, c[0x0][0x650] ;  /* 0x00019400ff067b82 */ /* 0x007e220000000a00 */
[----:B---3--:R-:W-:Y:S02]  /*0990*/  @UP2 UMOV UR9, UR10 ;  /* 0x0000000a00092c82 */ /* 0x008fe40008000000 */
[----:B------:R-:W-:Y:S01]  /*09a0*/  @UP2 UMOV UR6, UR9 ;  /* 0x0000000900062c82 */ /* 0x000fe20008000000 */
[----:B------:R-:W-:Y:S01]  /*09b0*/  @!UP2 UMOV UR9, UR10 ;  /* 0x0000000a0009ac82 */ /* 0x000fe20008000000 */
[----:B----4-:R-:W-:-:S03]  /*09c0*/  @UP2 UIMAD.WIDE.U32 UR12, UR4, UR12, UR6 ;  /* 0x0000000c040c22a5 */ /* 0x010fc6000f8e0006 */
[----:B------:R-:W-:Y:S01]  /*09d0*/  @!UP2 ULDC UR6, c[0x0][0xc] ;  /* 0x000003000006aab9 */ /* 0x000fe20000000800 */
[----:B------:R-:W-:Y:S01]  /*09e0*/  @UP2 UIADD3 UR14, UR13, UR5, URZ ;  /* 0x000000050d0e2290 */ /* 0x000fe2000fffe03f */
[----:B------:R-:W-:Y:S02]  /*09f0*/  ULDC UR10, c[0x0][0xc] ;  /* 0x00000300000a7ab9 */ /* 0x000fe40000000800 */
[----:B------:R-:W-:Y:S01]  /*0a00*/  UMOV UR5, URZ ;  /* 0x0000003f00057c82 */ /* 0x000fe20008000000 */
[----:B------:R-:W-:Y:S01]  /*0a10*/  ULDC UR11, c[0x0][0x10] ;  /* 0x00000400000b7ab9 */ /* 0x000fe20000000800 */
[----:B------:R-:W-:Y:S02]  /*0a20*/  @!UP2 UIMAD.WIDE.U32 UR6, UR6, UR9, UR4 ;  /* 0x000000090606a2a5 */ /* 0x000fe4000f8e0004 */
[----:B------:R-:W-:Y:S01]  /*0a30*/  UIMAD.WIDE.U32 UR10, UR10, UR11, URZ ;  /* 0x0000000b0a0a72a5 */ /* 0x000fe2000f8e003f */
[----:B------:R-:W-:-:S03]  /*0a40*/  ULDC UR13, c[0x0][0x14] ;  /* 0x00000500000d7ab9 */ /* 0x000fc60000000800 */
[----:B------:R-:W-:Y:S02]  /*0a50*/  UIMAD.WIDE.U32 UR52, UR10, UR13, URZ ;  /* 0x0000000d0a3472a5 */ /* 0x000fe4000f8e003f */
[----:B------:R-:W-:Y:S01]  /*0a60*/  UIMAD UR39, UR11, UR13, URZ ;  /* 0x0000000d0b2772a4 */ /* 0x000fe2000f8e023f */
[----:B------:R-:W-:Y:S01]  /*0a70*/  @!UP2 UMOV UR12, UR6 ;  /* 0x00000006000cac82 */ /* 0x000fe20008000000 */
[----:B------:R-:W-:Y:S02]  /*0a80*/  @!UP2 UMOV UR14, UR7 ;  /* 0x00000007000eac82 */ /* 0x000fe40008000000 */
[----:B------:R-:W-:Y:S02]  /*0a90*/  UIADD3 UR39, UR53, UR39, URZ ;  /* 0x0000002735277290 */ /* 0x000fe4000fffe03f */
[----:B------:R-:W-:-:S04]  /*0aa0*/  UIADD3 UR6, UP1, UR12, UR52, URZ ;  /* 0x000000340c067290 */ /* 0x000fc8000ff3e03f */
[----:B------:R-:W-:Y:S02]  /*0ab0*/  UIADD3.X UR7, UR14, UR39, URZ, UP1, !UPT ;  /* 0x000000270e077290 */ /* 0x000fe40008ffe43f */
[----:B------:R-:W-:Y:S02]  /*0ac0*/  USEL UR6, UR6, UR12, !UP0 ;  /* 0x0000000c06067287 */ /* 0x000fe4000c000000 */
[----:B------:R-:W-:-:S04]  /*0ad0*/  USEL UR7, UR7, UR14, !UP0 ;  /* 0x0000000e07077287 */ /* 0x000fc8000c000000 */
[----:B0-----:R-:W-:Y:S01]  /*0ae0*/  ISETP.LE.U32.AND P0, PT, R6, UR6, PT ;  /* 0x0000000606007c0c */ /* 0x001fe2000bf03070 */
[----:B------:R-:W-:Y:S02]  /*0af0*/  IMAD.U32 R16, RZ, RZ, UR6 ;  /* 0x00000006ff107e24 */ /* 0x000fe4000f8e00ff */
[----:B------:R-:W-:Y:S02]  /*0b00*/  IMAD.U32 R0, RZ, RZ, UR7 ;  /* 0x00000007ff007e24 */ /* 0x000fe4000f8e00ff */
[----:B------:R-:W-:-:S03]  /*0b10*/  IMAD.U32 R17, RZ, RZ, UR7 ;  /* 0x00000007ff117e24 */ /* 0x000fc6000f8e00ff */
[----:B------:R-:W-:Y:S02]  /*0b20*/  ISETP.GE.U32.AND.EX P0, PT, R0, R7, PT, P0 ;  /* 0x000000070000720c */ /* 0x000fe40003f06100 */
[----:B------:R-:W-:-:S11]  /*0b30*/  PRMT R0, RZ, 0x7610, R0 ;  /* 0x00007610ff007816 */ /* 0x000fd60000000000 */
[----:B------:R-:W-:Y:S05]  /*0b40*/  @P0 BRA `(.L_x_9) ;  /* 0x00000004008c0947 */ /* 0x000fea0003800000 */
[----:B------:R-:W-:Y:S01]  /*0b50*/  I2FP.F32.U32 R0, UR4 ;  /* 0x0000000400007c45 */ /* 0x000fe20008201000 */
[----:B------:R-:W-:Y:S01]  /*0b60*/  ULDC.64 UR16, c[0x0][0x628] ;  /* 0x00018a0000107ab9 */ /* 0x000fe20000000a00 */
[----:B------:R-:W-:Y:S01]  /*0b70*/  ULDC UR6, c[0x0][0x150] ;  /* 0x0000540000067ab9 */ /* 0x000fe20000000800 */
[----:B------:R-:W-:Y:S01]  /*0b80*/  ISETP.NE.U32.AND P0, PT, RZ, UR16, PT ;  /* 0x00000010ff007c0c */ /* 0x000fe2000bf05070 */
[----:B------:R-:W-:Y:S01]  /*0b90*/  ULDC UR15, c[0x0][0x630] ;  /* 0x00018c00000f7ab9 */ /* 0x000fe20000000800 */
[----:B------:R-:W-:Y:S01]  /*0ba0*/  FMUL R0, R0, UR6 ;  /* 0x0000000600007c20 */ /* 0x000fe20008400000 */
[----:B------:R-:W-:Y:S01]  /*0bb0*/  R2UR UR19, R16 ;  /* 0x00000000101372ca */ /* 0x000fe200000e0000 */
[----:B------:R-:W-:Y:S01]  /*0bc0*/  ULDC UR21, c[0x0][0x154] ;  /* 0x0000550000157ab9 */ /* 0x000fe20000000800 */
[----:B------:R-:W-:Y:S01]  /*0bd0*/  ISETP.NE.AND.EX P0, PT, RZ, UR17, PT, P0 ;  /* 0x00000011ff007c0c */ /* 0x000fe2000bf05300 */
[----:B------:R0:W1:Y:S01]  /*0be0*/  F2I.U32.TRUNC.NTZ R2, R0 ;  /* 0x0000000000027305 */ /* 0x000062000020f000 */
[----:B------:R-:W-:-:S02]  /*0bf0*/  R2UR UR20, R17 ;  /* 0x00000000111472ca */ /* 0x000fc400000e0000 */
[----:B------:R-:W-:Y:S02]  /*0c00*/  R2UR UR6, R16 ;  /* 0x00000000100672ca */ /* 0x000fe400000e0000 */
[----:B------:R-:W-:-:S07]  /*0c10*/  R2UR UR7, R17 ;  /* 0x00000000110772ca */ /* 0x000fce00000e0000 */
[----:B0-----:R-:W-:Y:S08]  /*0c20*/  @!P0 BRA `(.L_x_10) ;  /* 0x0000000000308947 */ /* 0x001ff00003800000 */
[----:B------:R-:W-:Y:S01]  /*0c30*/  R2UR UR6, R16 ;  /* 0x00000000100672ca */ /* 0x000fe200000e0000 */
[----:B------:R-:W-:Y:S01]  /*0c40*/  ULDC UR12, c[0x0][0x634] ;  /* 0x00018d00000c7ab9 */ /* 0x000fe20000000800 */
[----:B------:R-:W-:-:S11]  /*0c50*/  R2UR UR14, R17 ;  /* 0x00000000110e72ca */ /* 0x000fd600000e0000 */
[----:B------:R-:W-:-:S04]  /*0c60*/  UIADD3 UR12, UP1, UR6, UR12, URZ ;  /* 0x0000000c060c7290 */ /* 0x000fc8000ff3e03f */
[----:B------:R-:W-:-:S04]  /*0c70*/  UIADD3.X UR14, URZ, UR14, URZ, UP1, !UPT ;  /* 0x0000000e3f0e7290 */ /* 0x000fc80008ffe43f */
[----:B------:R-:W-:-:S04]  /*0c80*/  UIMAD.WIDE.U32 UR6, UR14, UR16, URZ ;  /* 0x000000100e0672a5 */ /* 0x000fc8000f8e003f */
[----:B------:R-:W-:Y:S02]  /*0c90*/  UIMAD.WIDE.U32 UR10, UP1, UR12, UR17, UR6 ;  /* 0x000000110c0a72a5 */ /* 0x000fe4000f820006 */
[----:B------:R-:W-:Y:S02]  /*0ca0*/  UIMAD.WIDE.U32 UR6, UR12, UR16, URZ ;  /* 0x000000100c0672a5 */ /* 0x000fe4000f8e003f */
[----:B------:R-:W-:Y:S02]  /*0cb0*/  UIADD3.X UR13, URZ, URZ, URZ, UP1, !UPT ;  /* 0x0000003f3f0d7290 */ /* 0x000fe40008ffe43f */
[----:B------:R-:W-:Y:S01]  /*0cc0*/  UIADD3 URZ, UP1, UR7, UR10, URZ ;  /* 0x0000000a073f7290 */ /* 0x000fe2000ff3e03f */
[----:B------:R-:W-:-:S03]  /*0cd0*/  UMOV UR12, UR11 ;  /* 0x0000000b000c7c82 */ /* 0x000fc60008000000 */
[----:B------:R-:W-:-:S12]  /*0ce0*/  UIMAD.WIDE.U32.X UR6, UR14, UR17, UR12, UP1 ;  /* 0x000000110e0672a5 */ /* 0x000fd800088e040c */
.L_x_10:
[----:B------:R-:W-:Y:S01]  /*0cf0*/  USHF.R.U64 UR5, UR6, UR15, UR7 ;  /* 0x0000000f06057299 */ /* 0x000fe20008001207 */
[----:B------:R-:W-:Y:S01]  /*0d00*/  I2FP.F32.U32 R0, UR9 ;  /* 0x0000000900007c45 */ /* 0x000fe20008201000 */
[----:B------:R-:W-:Y:S01]  /*0d10*/  USHF.R.U32.HI UR6, URZ, UR15, UR7 ;  /* 0x0000000f3f067299 */ /* 0x000fe20008011607 */
[----:B-1----:R-:W-:Y:S01]  /*0d20*/  R2UR UR14, R2 ;  /* 0x00000000020e72ca */ /* 0x002fe200000e0000 */
[----:B------:R-:W-:Y:S02]  /*0d30*/  UIADD3 UR17, UP1, URZ, -UR5, URZ ;  /* 0x800000053f117290 */ /* 0x000fe4000ff3e03f */
[----:B------:R-:W-:Y:S01]  /*0d40*/  FMUL R0, R0, UR21 ;  /* 0x0000001500007c20 */ /* 0x000fe20008400000 */
[----:B------:R-:W-:Y:S01]  /*0d50*/  ULDC.64 UR10, c[0x0][0x620] ;  /* 0x00018800000a7ab9 */ /* 0x000fe20000000a00 */
[----:B------:R-:W-:Y:S01]  /*0d60*/  UIADD3.X UR6, URZ, ~UR6, URZ, UP1, !UPT ;  /* 0x800000063f067290 */ /* 0x000fe20008ffe43f */
[----:B------:R-:W-:Y:S01]  /*0d70*/  UMOV UR12, UR19 ;  /* 0x00000013000c7c82 */ /* 0x000fe20008000000 */
[----:B------:R-:W-:-:S02]  /*0d80*/  UMOV UR13, UR20 ;  /* 0x00000014000d7c82 */ /* 0x000fc40008000000 */
[----:B------:R-:W-:Y:S01]  /*0d90*/  UIMAD UR6, UR6, UR10, URZ ;  /* 0x0000000a060672a4 */ /* 0x000fe2000f8e023f */
[----:B------:R-:W0:Y:S01]  /*0da0*/  F2I.U32.TRUNC.NTZ R0, R0 ;  /* 0x0000000000007305 */ /* 0x000e22000020f000 */
[----:B------:R-:W-:Y:S02]  /*0db0*/  UIMAD.WIDE.U32 UR12, UR17, UR10, UR12 ;  /* 0x0000000a110c72a5 */ /* 0x000fe4000f8e000c */
[----:B------:R-:W-:Y:S01]  /*0dc0*/  UIMAD UR17, UR17, UR11, UR6 ;  /* 0x0000000b111172a4 */ /* 0x000fe2000f8e0206 */
[----:B------:R-:W-:Y:S01]  /*0dd0*/  ULDC UR24, c[0x0][0x658] ;  /* 0x0001960000187ab9 */ /* 0x000fe20000000800 */
[----:B------:R-:W-:Y:S02]  /*0de0*/  UMOV UR22, 0xffffffff ;  /* 0xffffffff00167882 */ /* 0x000fe40000000000 */
[----:B------:R-:W-:Y:S01]  /*0df0*/  UIADD3 UR17, UR13, UR17, URZ ;  /* 0x000000110d117290 */ /* 0x000fe2000fffe03f */
[----:B------:R-:W-:Y:S01]  /*0e00*/  ULDC UR19, c[0x0][0x618] ;  /* 0x0001860000137ab9 */ /* 0x000fe20000000800 */
[----:B------:R-:W-:Y:S01]  /*0e10*/  ULDC.64 UR6, c[0x0][0x640] ;  /* 0x0001900000067ab9 */ /* 0x000fe20000000a00 */
[----:B------:R-:W-:Y:S01]  /*0e20*/  USHF.L.U32 UR13, UR22, UR24, URZ ;  /* 0x00000018160d7299 */ /* 0x000fe2000800063f */
[----:B------:R-:W-:Y:S01]  /*0e30*/  ISETP.NE.U32.AND P0, PT, RZ, UR6, PT ;  /* 0x00000006ff007c0c */ /* 0x000fe2000bf05070 */
[----:B------:R-:W-:-:S02]  /*0e40*/  USHF.R.U64 UR22, UR12, UR19, UR17 ;  /* 0x000000130c167299 */ /* 0x000fc40008001211 */
[----:B------:R-:W-:Y:S01]  /*0e50*/  USHF.R.U32.HI UR12, URZ, UR19, UR17 ;  /* 0x000000133f0c7299 */ /* 0x000fe20008011611 */
[----:B0-----:R-:W-:Y:S01]  /*0e60*/  R2UR UR16, R0 ;  /* 0x00000000001072ca */ /* 0x001fe200000e0000 */
[----:B------:R-:W-:Y:S01]  /*0e70*/  ULDC UR21, c[0x0][0x608] ;  /* 0x0001820000157ab9 */ /* 0x000fe20000000800 */
[----:B------:R-:W-:Y:S01]  /*0e80*/  ISETP.NE.AND.EX P0, PT, RZ, UR7, PT, P0 ;  /* 0x00000007ff007c0c */ /* 0x000fe2000bf05300 */
[----:B------:R-:W-:Y:S02]  /*0e90*/  USHF.R.U64 UR26, UR22, UR21, UR12 ;  /* 0x00000015161a7299 */ /* 0x000fe4000800120c */
[----:B------:R-:W-:Y:S01]  /*0ea0*/  USHF.R.U32.HI UR12, URZ, UR21, UR12 ;  /* 0x000000153f0c7299 */ /* 0x000fe2000801160c */
[----:B------:R-:W-:Y:S01]  /*0eb0*/  UMOV UR20, 0x1 ;  /* 0x0000000100147882 */ /* 0x000fe20000000000 */
[----:B------:R-:W-:Y:S02]  /*0ec0*/  UIADD3 UR14, -UR14, URZ, URZ ;  /* 0x0000003f0e0e7290 */ /* 0x000fe4000fffe13f */
[----:B------:R-:W-:-:S02]  /*0ed0*/  USHF.R.U64 UR27, UR26, UR24, UR12 ;  /* 0x000000181a1b7299 */ /* 0x000fc4000800120c */
[----:B------:R-:W-:Y:S01]  /*0ee0*/  USHF.L.U32 UR19, UR20, UR24, URZ ;  /* 0x0000001814137299 */ /* 0x000fe2000800063f */
[----:B------:R-:W-:Y:S01]  /*0ef0*/  ULDC UR15, c[0x0][0x144] ;  /* 0x00005100000f7ab9 */ /* 0x000fe20000000800 */
[----:B------:R-:W-:Y:S01]  /*0f00*/  ULDC UR10, c[0x0][0x600] ;  /* 0x00018000000a7ab9 */ /* 0x000fe20000000800 */
[----:B------:R-:W-:Y:S02]  /*0f10*/  ULOP3.LUT UR20, URZ, UR13, URZ, 0x33, !UPT ;  /* 0x0000000d3f147292 */ /* 0x000fe4000f8e333f */
[----:B------:R-:W-:Y:S02]  /*0f20*/  USHF.R.U32.HI UR13, URZ, UR24, UR12 ;  /* 0x000000183f0d7299 */ /* 0x000fe4000801160c */
[----:B------:R-:W-:Y:S02]  /*0f30*/  UIADD3 UR11, UR10, -0x1, URZ ;  /* 0xffffffff0a0b7890 */ /* 0x000fe4000fffe03f */
[----:B------:R-:W-:Y:S02]  /*0f40*/  UIADD3 UR23, -UR16, URZ, URZ ;  /* 0x0000003f10177290 */ /* 0x000fe4000fffe13f */
[----:B------:R-:W-:Y:S01]  /*0f50*/  UIMAD UR4, UR15, UR14, UR4 ;  /* 0x0000000e0f0472a4 */ /* 0x000fe2000f8e0204 */
[----:B------:R-:W-:Y:S01]  /*0f60*/  ULDC UR28, c[0x0][0x148] ;  /* 0x00005200001c7ab9 */ /* 0x000fe20000000800 */
[----:B------:R-:W-:Y:S01]  /*0f70*/  ULDC UR24, c[0x0][0x648] ;  /* 0x0001920000187ab9 */ /* 0x000fe20000000800 */
[----:B------:R-:W-:Y:S01]  /*0f80*/  ULDC UR25, c[0x0][0x638] ;  /* 0x00018e0000197ab9 */ /* 0x000fe20000000800 */
[----:B------:R-:W-:Y:S01]  /*0f90*/  UMOV UR12, UR27 ;  /* 0x0000001b000c7c82 */ /* 0x000fe20008000000 */
[----:B------:R-:W-:Y:S07]  /*0fa0*/  @!P0 BRA `(.L_x_11) ;  /* 0x0000000000308947 */ /* 0x000fee0003800000 */
[----:B------:R-:W-:Y:S02]  /*0fb0*/  ULDC UR16, c[0x0][0x64c] ;  /* 0x0001930000107ab9 */ /* 0x000fe40000000800 */
        /* <DEDUP_REMOVED lines=8> */
[----:B------:R-:W-:-:S07]  /*1040*/  UIMAD.WIDE.U32.X UR6, UR21, UR7, UR16, UP1 ;  /* 0x00000007150672a5 */ /* 0x000fce00088e0410 */
[----:B------:R-:W-:Y:S01]  /*1050*/  UMOV UR12, UR6 ;  /* 0x00000006000c7c82 */ /* 0x000fe20008000000 */
[----:B------:R-:W-:-:S05]  /*1060*/  UMOV UR13, UR7 ;  /* 0x00000007000d7c82 */ /* 0x000fca0008000000 */
.L_x_11:
[----:B------:R-:W-:Y:S01]  /*1070*/  UISETP.NE.AND UP1, UPT, UR38, URZ, UPT ;  /* 0x0000003f2600728c */ /* 0x000fe2000bf25270 */
[----:B------:R-:W-:Y:S01]  /*1080*/  IMAD.MOV.U32 R0, RZ, RZ, 0x1 ;  /* 0x00000001ff007424 */ /* 0x000fe200078e00ff */
[----:B------:R-:W-:Y:S01]  /*1090*/  USHF.R.U64 UR6, UR12, UR24, UR13 ;  /* 0x000000180c067299 */ /* 0x000fe2000800120d */
[----:B------:R-:W-:Y:S01]  /*10a0*/  IMAD.U32 R19, RZ, RZ, UR5 ;  /* 0x00000005ff137e24 */ /* 0x000fe2000f8e00ff */
[----:B------:R-:W-:Y:S02]  /*10b0*/  ULOP3.LUT UR20, UR26, UR20, URZ, 0xc0, !UPT ;  /* 0x000000141a147292 */ /* 0x000fe4000f8ec03f */
[----:B------:R-:W-:Y:S02]  /*10c0*/  UIADD3 UR7, -UR6, URZ, URZ ;  /* 0x0000003f06077290 */ /* 0x000fe4000fffe13f */
[----:B------:R-:W-:Y:S02]  /*10d0*/  UIMAD UR19, UR19, UR6, UR20 ;  /* 0x00000006131372a4 */ /* 0x000fe4000f8e0214 */
[----:B------:R-:W-:-:S02]  /*10e0*/  ULOP3.LUT UR11, UR22, UR11, URZ, 0xc0, !UPT ;  /* 0x0000000b160b7292 */ /* 0x000fc4000f8ec03f */
[----:B------:R-:W-:Y:S02]  /*10f0*/  @UP1 UIMAD UR4, UR28, UR23, UR9 ;  /* 0x000000171c0412a4 */ /* 0x000fe4000f8e0209 */
[----:B------:R-:W-:-:S03]  /*1100*/  UIMAD UR6, UR7, UR25, UR27 ;  /* 0x00000019070672a4 */ /* 0x000fc6000f8e021b */
[----:B------:R-:W-:Y:S01]  /*1110*/  ULDC UR7, c[0x0][0x610] ;  /* 0x0001840000077ab9 */ /* 0x000fe20000000800 */
[----:B------:R-:W-:Y:S02]  /*1120*/  UIMAD UR6, UR6, UR10, UR11 ;  /* 0x0000000a060672a4 */ /* 0x000fe4000f8e020b */
[----:B------:R-:W-:-:S04]  /*1130*/  UIMAD UR4, UR19, UR7, UR4 ;  /* 0x00000007130472a4 */ /* 0x000fc8000f8e0204 */
[----:B------:R-:W-:Y:S02]  /*1140*/  USEL UR7, UR6, UR4, !UP1 ;  /* 0x0000000406077287 */ /* 0x000fe4000c800000 */
[----:B------:R-:W-:-:S04]  /*1150*/  USEL UR4, UR4, UR6, !UP1 ;  /* 0x0000000604047287 */ /* 0x000fc8000c800000 */
[----:B------:R-:W-:Y:S02]  /*1160*/  IMAD.U32 R2, RZ, RZ, UR7 ;  /* 0x00000007ff027e24 */ /* 0x000fe4000f8e00ff */
[----:B------:R-:W-:-:S07]  /*1170*/  IMAD.U32 R18, RZ, RZ, UR4 ;  /* 0x00000004ff127e24 */ /* 0x000fce000f8e00ff */
.L_x_9:
[----:B------:R-:W-:Y:S02]  /*1180*/  ULDC UR4, c[0x0][0x28c] ;  /* 0x0000a30000047ab9 */ /* 0x000fe40000000800 */
[----:B------:R-:W-:-:S04]  /*1190*/  UIADD3 UR4, UR4, 0x3f, URZ ;  /* 0x0000003f04047890 */ /* 0x000fc8000fffe03f */
[----:B------:R-:W-:-:S04]  /*11a0*/  USHF.R.S32.HI UR5, URZ, 0x1f, UR4 ;  /* 0x0000001f3f057899 */ /* 0x000fc80008011404 */
[----:B------:R-:W-:-:S04]  /*11b0*/  ULEA.HI UR5, UR5, UR4, URZ, 0x6 ;  /* 0x0000000405057291 */ /* 0x000fc8000f8f303f */
[----:B------:R-:W-:Y:S01]  /*11c0*/  USHF.R.S32.HI UR37, URZ, 0x6, UR5 ;  /* 0x000000063f257899 */ /* 0x000fe20008011405 */
[----:B------:R-:W-:Y:S11]  /*11d0*/  @!P1 BRA `(.L_x_12) ;  /* 0x0000004c007c9947 */ /* 0x000ff60003800000 */
[----:B------:R-:W-:-:S06]  /*11e0*/  UISETP.GT.U32.AND UP1, UPT, UR18, 0x1, UPT ;  /* 0x000000011200788c */ /* 0x000fcc000bf24070 */
[----:B------:R-:W-:-:S13]  /*11f0*/  PLOP3.LUT P0, PT, PT, PT, UP1, 0x80, 0x0 ;  /* 0x000000000000781c */ /* 0x000fda0003f0f018 */
[----:B------:R-:W-:Y:S05]  /*1200*/  @P0 EXIT ;  /* 0x000000000000094d */ /* 0x000fea0003800000 */
.L_x_13:
[----:B------:R-:W-:-:S08]  /*1210*/  NOP ;  /* 0x0000000000007918 */ /* 0x000fd00000000000 */
[----:B------:R-:W0:Y:S02]  /*1220*/  USETMAXREG.TRY_ALLOC.CTAPOOL UP1, 0xe8 ;  /* 0x000000e8000079c8 */ /* 0x000e240008020600 */
[----:B0-----:R-:W-:-:S13]  /*1230*/  PLOP3.LUT P0, PT, PT, PT, UP1, 0x80, 0x0 ;  /* 0x000000000000781c */ /* 0x001fda0003f0f018 */
[----:B------:R-:W-:Y:S05]  /*1240*/  @!P0 BRA `(.L_x_13) ;  /* 0xfffffffc00f08947 */ /* 0x000fea000383ffff */
[----:B------:R-:W-:-:S13]  /*1250*/  LOP3.LUT P0, RZ, R0, 0xff, RZ, 0xc0, !PT ;  /* 0x000000ff00ff7812 */ /* 0x000fda000780c0ff */
[----:B------:R-:W-:Y:S05]  /*1260*/  @!P0 EXIT ;  /* 0x000000000000894d */ /* 0x000fea0003800000 */
[----:B------:R-:W-:Y:S01]  /*1270*/  SHF.R.S32.HI R0, RZ, 0x1f, R3 ;  /* 0x0000001fff007819 */ /* 0x000fe20000011403 */
[----:B------:R-:W0:Y:S01]  /*1280*/  S2UR UR5, SR_CgaCtaId ;  /* 0x00000000000579c3 */ /* 0x000e220000008800 */
[----:B------:R-:W-:Y:S01]  /*1290*/  UMOV UR41, 0x400 ;  /* 0x0000040000297882 */ /* 0x000fe20000000000 */
[----:B------:R-:W-:Y:S01]  /*12a0*/  USHF.R.U32.HI UR4, URZ, 0x1, UR37 ;  /* 0x000000013f047899 */ /* 0x000fe20008011625 */
[CC--:B------:R-:W-:Y:S01]  /*12b0*/  LEA.HI R4, R0.reuse, R3.reuse, RZ, 0x2 ;  /* 0x0000000300047211 */ /* 0x0c0fe200078f10ff */
[----:B------:R-:W-:Y:S01]  /*12c0*/  ULOP3.LUT UR45, UR37, 0x1, URZ, 0xc0, !UPT ;  /* 0x00000001252d7892 */ /* 0x000fe2000f8ec03f */
[----:B------:R-:W-:Y:S01]  /*12d0*/  LEA.HI R0, R0, R3, RZ, 0x5 ;  /* 0x0000000300007211 */ /* 0x000fe200078f28ff */
[----:B------:R-:W-:Y:S01]  /*12e0*/  ULDC.64 UR10, c[0x0][0x288] ;  /* 0x0000a200000a7ab9 */ /* 0x000fe20000000a00 */
[--C-:B------:R-:W-:Y:S01]  /*12f0*/  SHF.R.S32.HI R88, RZ, 0x2, R4.reuse ;  /* 0x00000002ff587819 */ /* 0x100fe20000011404 */
[----:B------:R-:W1:Y:S01]  /*1300*/  LDC.64 R6, c[0x0][0x5c8] ;  /* 0x00017200ff067b82 */ /* 0x000e620000000a00 */
[----:B------:R-:W-:Y:S01]  /*1310*/  SHF.R.S32.HI R5, RZ, 0x1f, R4 ;  /* 0x0000001fff057819 */ /* 0x000fe20000011404 */
[----:B------:R-:W-:Y:S01]  /*1320*/  UISETP.LT.AND UP1, UPT, UR37, 0x1, UPT ;  /* 0x000000012500788c */ /* 0x000fe2000bf21270 */
[----:B------:R-:W-:Y:S01]  /*1330*/  LOP3.LUT R4, R4, 0xfffffffc, RZ, 0xc0, !PT ;  /* 0xfffffffc04047812 */ /* 0x000fe200078ec0ff */
[----:B------:R-:W-:Y:S01]  /*1340*/  ULOP3.LUT UR4, UR4, 0x1, URZ, 0xc0, !UPT ;  /* 0x0000000104047892 */ /* 0x000fe2000f8ec03f */
[----:B------:R-:W-:Y:S01]  /*1350*/  LEA.HI R5, R5, R88, RZ, 0x3 ;  /* 0x0000005805057211 */ /* 0x000fe200078f18ff */
[----:B------:R-:W-:Y:S01]  /*1360*/  ULDC UR44, c[0x0][0x658] ;  /* 0x00019600002c7ab9 */ /* 0x000fe20000000800 */
[----:B------:R-:W-:Y:S01]  /*1370*/  UMOV UR6, 0xffffffff ;  /* 0xffffffff00067882 */ /* 0x000fe20000000000 */
[----:B------:R-:W-:Y:S01]  /*1380*/  IMAD.IADD R4, R3, 0x1, -R4 ;  /* 0x0000000103047824 */ /* 0x000fe200078e0a04 */
[----:B------:R-:W-:Y:S01]  /*1390*/  LOP3.LUT R5, R5, 0xfffffff8, RZ, 0xc0, !PT ;  /* 0xfffffff805057812 */ /* 0x000fe200078ec0ff */
[----:B------:R-:W-:Y:S01]  /*13a0*/  IMAD.U32 R3, RZ, RZ, UR10 ;  /* 0x0000000aff037e24 */ /* 0x000fe2000f8e00ff */
[----:B------:R-:W-:Y:S01]  /*13b0*/  ULDC UR8, c[0x0][0x284] ;  /* 0x0000a10000087ab9 */ /* 0x000fe20000000800 */
[----:B------:R-:W-:Y:S01]  /*13c0*/  IMAD.SHL.U32 R90, R4, 0x2, RZ ;  /* 0x00000002045a7824 */ /* 0x000fe200078e00ff */
[----:B------:R-:W-:Y:S01]  /*13d0*/  USEL UR45, UR45, URZ, !UP0 ;  /* 0x0000003f2d2d7287 */ /* 0x000fe2000c000000 */
[----:B------:R-:W-:Y:S01]  /*13e0*/  IMAD.IADD R88, R88, 0x1, -R5 ;  /* 0x0000000158587824 */ /* 0x000fe200078e0a05 */
[----:B------:R-:W-:Y:S01]  /*13f0*/  SHF.R.S32.HI R5, RZ, 0x5, R0 ;  /* 0x00000005ff057819 */ /* 0x000fe20000011400 */
[----:B------:R-:W-:Y:S01]  /*1400*/  VIADD R0, R95, 0xffffffff ;  /* 0xffffffff5f007836 */ /* 0x000fe20000000000 */
[----:B0-----:R-:W-:Y:S01]  /*1410*/  ULEA UR41, UR5, UR41, 0x18 ;  /* 0x0000002905297291 */ /* 0x001fe2000f8ec03f */
[----:B------:R-:W-:Y:S01]  /*1420*/  IMAD R94, R4, -0x2, R3 ;  /* 0xfffffffe045e7824 */ /* 0x000fe200078e0203 */
[--C-:B------:R-:W-:Y:S01]  /*1430*/  SHF.R.S32.HI R89, RZ, 0x1f, R88.reuse ;  /* 0x0000001fff597819 */ /* 0x100fe20000011458 */
[C-C-:B------:R-:W-:Y:S01]  /*1440*/  IMAD R97, R5.reuse, -0x10, -R88.reuse ;  /* 0xfffffff005617824 */ /* 0x140fe200078e0a58 */
[C---:B------:R-:W-:Y:S01]  /*1450*/  ISETP.NE.AND P0, PT, R0.reuse, RZ, PT ;  /* 0x000000ff0000720c */ /* 0x040fe20003f05270 */
[----:B------:R-:W-:Y:S01]  /*1460*/  IMAD.SHL.U32 R0, R0, 0x8, RZ ;  /* 0x0000000800007824 */ /* 0x000fe200078e00ff */
[----:B------:R-:W-:Y:S01]  /*1470*/  UIADD3 UR50, UR41, 0x30, URZ ;  /* 0x0000003029327890 */ /* 0x000fe2000fffe03f */
[----:B------:R-:W-:Y:S01]  /*1480*/  IMAD.WIDE R88, R5, 0x10, R88 ;  /* 0x0000001005587825 */ /* 0x000fe200078e0258 */
[----:B------:R-:W-:Y:S01]  /*1490*/  USEL UR46, UR37, 0x1, UP1 ;  /* 0x00000001252e7887 */ /* 0x000fe20008800000 */
[----:B-1----:R-:W-:Y:S01]  /*14a0*/  SHF.L.U64.HI R92, R6, 0x3, R7 ;  /* 0x00000003065c7819 */ /* 0x002fe20000010207 */
[----:B------:R-:W-:Y:S01]  /*14b0*/  USHF.L.U32 UR6, UR6, UR44, URZ ;  /* 0x0000002c06067299 */ /* 0x000fe2000800063f */
[----:B------:R-:W-:Y:S01]  /*14c0*/  LOP3.LUT R0, R0, 0x8, RZ, 0xc0, !PT ;  /* 0x0000000800007812 */ /* 0x000fe200078ec0ff */
[----:B------:R-:W-:Y:S01]  /*14d0*/  UISETP.EQ.U32.AND UP0, UPT, UR4, 0x1, !UP0 ;  /* 0x000000010400788c */ /* 0x000fe2000c702070 */
[----:B------:R-:W-:Y:S01]  /*14e0*/  IMAD.SHL.U32 R93, R6, 0x8, RZ ;  /* 0x00000008065d7824 */ /* 0x000fe200078e00ff */
[----:B------:R-:W-:Y:S01]  /*14f0*/  SEL R98, RZ, 0x1, P0 ;  /* 0x00000001ff627807 */ /* 0x000fe20000000000 */
[----:B------:R-:W-:Y:S01]  /*1500*/  VIADD R97, R97, UR8 ;  /* 0x0000000861617c36 */ /* 0x000fe20008000000 */
[----:B------:R-:W-:Y:S01]  /*1510*/  LEA R95, R95, UR50, 0x3 ;  /* 0x000000325f5f7c11 */ /* 0x000fe2000f8e18ff */
[----:B------:R-:W-:Y:S01]  /*1520*/  ULDC UR43, c[0x0][0x600] ;  /* 0x00018000002b7ab9 */ /* 0x000fe20000000800 */
[C---:B------:R-:W-:Y:S01]  /*1530*/  LOP3.LUT R99, R0.reuse, 0x8, RZ, 0x3c, !PT ;  /* 0x0000000800637812 */ /* 0x040fe200078e3cff */
[----:B------:R-:W-:Y:S01]  /*1540*/  UMOV UR7, 0x1 ;  /* 0x0000000100077882 */ /* 0x000fe20000000000 */
[----:B------:R-:W-:Y:S01]  /*1550*/  LOP3.LUT R96, R0, 0x18, RZ, 0x3c, !PT ;  /* 0x0000001800607812 */ /* 0x000fe200078e3cff */
[----:B------:R-:W-:Y:S01]  /*1560*/  ULOP3.LUT UR49, UR40, 0x1, URZ, 0xfc, !UPT ;  /* 0x0000000128317892 */ /* 0x000fe2000f8efc3f */
[----:B------:R-:W-:Y:S01]  /*1570*/  SHF.R.S32.HI R91, RZ, 0x1f, R90 ;  /* 0x0000001fff5b7819 */ /* 0x000fe2000001145a */
[----:B------:R-:W-:-:S02]  /*1580*/  USHF.L.U64.HI UR36, UR52, 0x1, UR39 ;  /* 0x0000000134247899 */ /* 0x000fc40008010227 */
[----:B------:R-:W-:Y:S02]  /*1590*/  UIADD3 UR42, UR11, 0x7e, URZ ;  /* 0x0000007e0b2a7890 */ /* 0x000fe4000fffe03f */
[----:B------:R-:W-:Y:S02]  /*15a0*/  UIADD3 UR43, UR43, -0x1, URZ ;  /* 0xffffffff2b2b7890 */ /* 0x000fe4000fffe03f */
[----:B------:R-:W-:Y:S02]  /*15b0*/  USHF.L.U32 UR44, UR7, UR44, URZ ;  /* 0x0000002c072c7299 */ /* 0x000fe4000800063f */
[----:B------:R-:W-:Y:S02]  /*15c0*/  UIADD3 UR46, -UR46, UR37, URZ ;  /* 0x000000252e2e7290 */ /* 0x000fe4000fffe13f */
[----:B------:R-:W-:Y:S02]  /*15d0*/  ULOP3.LUT UR47, URZ, UR6, URZ, 0x33, !UPT ;  /* 0x000000063f2f7292 */ /* 0x000fe4000f8e333f */
[----:B------:R-:W-:-:S12]  /*15e0*/  USEL UR48, URZ, 0x1, !UP0 ;  /* 0x000000013f307887 */ /* 0x000fd8000c000000 */
.L_x_161:
[----:B------:R-:W-:-:S04]  /*15f0*/  SHF.L.U32 R0, R98, 0x1f, RZ ;  /* 0x0000001f62007819 */ /* 0x000fc800000006ff */
[----:B------:R-:W0:Y:S02]  /*1600*/  SYNCS.PHASECHK.TRANS64.TRYWAIT P0, [R95+URZ+-0x8], R0 ;  /* 0xfffff8005f0075a7 */ /* 0x000e24000800017f */
[----:B01234-:R-:W-:Y:S05]  /*1610*/  @!P0 BRA `(.L_x_14) ;  /* 0x0000005800488947 */ /* 0x01ffea0003800000 */
.L_x_181:
[----:B------:R-:W-:Y:S02]  /*1620*/  ULDC UR4, c[0x0][0x28c] ;  /* 0x0000a30000047ab9 */ /* 0x000fe40000000800 */
[----:B------:R-:W-:-:S13]  /*1630*/  ISETP.LT.AND P0, PT, RZ, UR4, PT ;  /* 0x00000004ff007c0c */ /* 0x000fda000bf01270 */
[----:B------:R-:W-:Y:S05]  /*1640*/  @P0 BRA `(.L_x_15) ;  /* 0x0000000000400947 */ /* 0x000fea0003800000 */
[----:B0-----:R-:W-:Y:S01]  /*1650*/  MOV R0, 0x0 ;  /* 0x0000000000007802 */ /* 0x001fe20000000f00 */
[----:B------:R-:W-:Y:S01]  /*1660*/  ULDC.64 UR4, c[0x4][0x68] ;  /* 0x01001a0000047ab9 */ /* 0x000fe20000000a00 */
[----:B------:R-:W-:Y:S01]  /*1670*/  ULDC.64 UR6, c[0x4][0x8] ;  /* 0x0100020000067ab9 */ /* 0x000fe20000000a00 */
[----:B------:R-:W-:Y:S01]  /*1680*/  IMAD.U32 R4, RZ, RZ, UR4 ;  /* 0x00000004ff047e24 */ /* 0x000fe2000f8e00ff */
[----:B------:R0:W1:Y:S01]  /*1690*/  LDC.64 R14, c[0x4][R0] ;  /* 0x01000000000e7b82 */ /* 0x0000620000000a00 */
[----:B------:R-:W-:Y:S01]  /*16a0*/  IMAD.U32 R5, RZ, RZ, UR5 ;  /* 0x00000005ff057e24 */ /* 0x000fe2000f8e00ff */
[----:B------:R-:W-:Y:S01]  /*16b0*/  ULDC.64 UR4, c[0x4][0x70] ;  /* 0x01001c0000047ab9 */ /* 0x000fe20000000a00 */
[----:B------:R-:W-:Y:S02]  /*16c0*/  IMAD.U32 R10, RZ, RZ, UR6 ;  /* 0x00000006ff0a7e24 */ /* 0x000fe4000f8e00ff */
[----:B------:R-:W-:Y:S02]  /*16d0*/  IMAD.U32 R6, RZ, RZ, UR4 ;  /* 0x00000004ff067e24 */ /* 0x000fe4000f8e00ff */
[----:B------:R-:W-:-:S02]  /*16e0*/  IMAD.U32 R7, RZ, RZ, UR5 ;  /* 0x00000005ff077e24 */ /* 0x000fc4000f8e00ff */
[----:B------:R-:W-:Y:S02]  /*16f0*/  IMAD.U32 R11, RZ, RZ, UR7 ;  /* 0x00000007ff0b7e24 */ /* 0x000fe4000f8e00ff */
[----:B------:R-:W-:Y:S02]  /*1700*/  IMAD.MOV.U32 R8, RZ, RZ, 0x1e1 ;  /* 0x000001e1ff087424 */ /* 0x000fe400078e00ff */
[----:B------:R-:W-:Y:S02]  /*1710*/  IMAD.MOV.U32 R12, RZ, RZ, 0x1 ;  /* 0x00000001ff0c7424 */ /* 0x000fe400078e00ff */
[----:B0-----:R-:W-:-:S07]  /*1720*/  IMAD.MOV.U32 R13, RZ, RZ, RZ ;  /* 0x000000ffff0d7224 */ /* 0x001fce00078e00ff */
[----:B------:R-:W-:-:S07]  /*1730*/  LEPC R20, `(.L_x_15) ;  /* 0x000000001014794e */ /* 0x000fce0000000000 */
[----:B-1---5:R-:W-:Y:S05]  /*1740*/  CALL.ABS.NOINC R14 ;  /* 0x000000000e007343 */ /* 0x022fea0003c00000 */
.L_x_15:
[----:B0-----:R-:W-:-:S05]  /*1750*/  IMAD.U32 R0, RZ, RZ, UR49 ;  /* 0x00000031ff007e24 */ /* 0x001fca000f8e00ff */
[----:B------:R-:W-:-:S13]  /*1760*/  ISETP.NE.AND P0, PT, R0, 0x3, PT ;  /* 0x000000030000780c */ /* 0x000fda0003f05270 */
[----:B------:R-:W-:Y:S05]  /*1770*/  @!P0 BRA `(.L_x_16) ;  /* 0x0000000000048947 */ /* 0x000fea0003800000 */
[----:B------:R-:W-:Y:S01]  /*1780*/  BPT.TRAP 0x1 ;  /* 0x000000040000795c */ /* 0x000fe20000300000 */
.L_x_16:
[----:B------:R-:W-:Y:S02]  /*1790*/  IMAD.U32 R3, RZ, RZ, UR45 ;  /* 0x0000002dff037e24 */ /* 0x000fe4000f8e00ff */
[----:B------:R-:W-:-:S03]  /*17a0*/  IMAD.U32 R0, RZ, RZ, UR48 ;  /* 0x00000030ff007e24 */ /* 0x000fc6000f8e00ff */
[----:B------:R-:W-:Y:S02]  /*17b0*/  LEA R3, R3, UR41, 0x3 ;  /* 0x0000002903037c11 */ /* 0x000fe4000f8e18ff */
[----:B------:R-:W-:-:S04]  /*17c0*/  SHF.L.U32 R0, R0, 0x1f, RZ ;  /* 0x0000001f00007819 */ /* 0x000fc800000006ff */
[----:B------:R0:W1:Y:S01]  /*17d0*/  SYNCS.PHASECHK.TRANS64.TRYWAIT P1, [R3+URZ], R0 ;  /* 0x00000000030075a7 */ /* 0x000062000802017f */
[----:B------:R-:W-:Y:S05]  /*17e0*/  @!P0 BRA `(.L_x_17) ;  /* 0x0000000000048947 */ /* 0x000fea0003800000 */
[----:B------:R-:W-:Y:S01]  /*17f0*/  BPT.TRAP 0x1 ;  /* 0x000000040000795c */ /* 0x000fe20000300000 */
.L_x_17:
[----:B------:R-:W-:-:S05]  /*1800*/  IMAD.U32 R4, RZ, RZ, UR46 ;  /* 0x0000002eff047e24 */ /* 0x000fca000f8e00ff */
[----:B------:R-:W-:Y:S01]  /*1810*/  ISETP.GE.AND P2, PT, R4, 0x1, PT ;  /* 0x000000010400780c */ /* 0x000fe20003f46270 */
[----:B-1----:R-:W-:-:S12]  /*1820*/  @P1 BRA `(.L_x_18) ;  /* 0x0000000000081947 */ /* 0x002fd80003800000 */
[----:B------:R-:W1:Y:S02]  /*1830*/  SYNCS.PHASECHK.TRANS64.TRYWAIT P1, [R3+URZ], R0 ;  /* 0x00000000030075a7 */ /* 0x000e64000802017f */
[----:B-1----:R-:W-:Y:S05]  /*1840*/  @!P1 BRA `(.L_x_19) ;  /* 0x0000005400d09947 */ /* 0x002fea0003800000 */
.L_x_18:
[----:B------:R-:W-:Y:S05]  /*1850*/  WARPSYNC.ALL ;  /* 0x0000000000007948 */ /* 0x000fea0003800000 */
[----:B------:R-:W-:Y:S01]  /*1860*/  UIADD3 UR4, UR41, 0x100, URZ ;  /* 0x0000010029047890 */ /* 0x000fe2000fffe03f */
[----:B------:R-:W-:Y:S01]  /*1870*/  WARPGROUP.ARRIVE ;  /* 0x00000000000079c5 */ /* 0x000fe20000000000 */
[----:B------:R-:W-:Y:S02]  /*1880*/  UIADD3 UR5, UR41, 0x8100, URZ ;  /* 0x0000810029057890 */ /* 0x000fe4000fffe03f */
[----:B------:R-:W-:Y:S02]  /*1890*/  USHF.R.U32.HI UR4, URZ, 0x4, UR4 ;  /* 0x000000043f047899 */ /* 0x000fe40008011604 */
[----:B------:R-:W-:-:S02]  /*18a0*/  USHF.R.U32.HI UR5, URZ, 0x4, UR5 ;  /* 0x000000043f057899 */ /* 0x000fc40008011605 */
[----:B------:R-:W-:Y:S02]  /*18b0*/  ULOP3.LUT UR4, UR4, 0x3fff, URZ, 0xc0, !UPT ;  /* 0x00003fff04047892 */ /* 0x000fe4000f8ec03f */
[----:B------:R-:W-:Y:S02]  /*18c0*/  ULOP3.LUT UR5, UR5, 0x3fff, URZ, 0xc0, !UPT ;  /* 0x00003fff05057892 */ /* 0x000fe4000f8ec03f */
[----:B------:R-:W-:Y:S02]  /*18d0*/  ULOP3.LUT UR8, UR4, 0x10000, URZ, 0xfc, !UPT ;  /* 0x0001000004087892 */ /* 0x000fe4000f8efc3f */
[----:B------:R-:W-:Y:S02]  /*18e0*/  ULOP3.LUT UR9, UR5, 0x10000, URZ, 0xfc, !UPT ;  /* 0x0001000005097892 */ /* 0x000fe4000f8efc3f */
[----:B------:R-:W-:Y:S02]  /*18f0*/  ULEA UR11, UR45, UR8, 0xa ;  /* 0x000000082d0b7291 */ /* 0x000fe4000f8e503f */
[----:B------:R-:W-:Y:S01]  /*1900*/  ULEA UR10, UR45, UR9, 0xb ;  /* 0x000000092d0a7291 */ /* 0x000fe2000f8e583f */
[----:B------:R-:W-:Y:S01]  /*1910*/  UMOV UR5, 0x40000040 ;  /* 0x4000004000057882 */ /* 0x000fe20000000000 */
[----:B------:R-:W-:-:S03]  /*1920*/  UMOV UR7, 0x40000040 ;  /* 0x4000004000077882 */ /* 0x000fc60000000000 */
[----:B------:R-:W-:Y:S02]  /*1930*/  UMOV UR4, UR11 ;  /* 0x0000000b00047c82 */ /* 0x000fe40008000000 */
[----:B------:R-:W-:Y:S02]  /*1940*/  UMOV UR6, UR10 ;  /* 0x0000000a00067c82 */ /* 0x000fe40008000000 */
[----:B------:R-:W-:Y:S01]  /*1950*/  HGMMA.64x128x8.F32.TF32 R24, gdesc[UR4], RZ, !UPT, gsb0 ;  /* 0x05e00000041879f0 */ /* 0x000fe2000c0028ff */
[----:B------:R-:W-:Y:S02]  /*1960*/  UIADD3 UR4, UR11, 0x2, URZ ;  /* 0x000000020b047890 */ /* 0x000fe4000fffe03f */
[----:B------:R-:W-:Y:S01]  /*1970*/  UIADD3 UR6, UR10, 0x2, URZ ;  /* 0x000000020a067890 */ /* 0x000fe2000fffe03f */
[----:B------:R-:W-:Y:S01]  /*1980*/  UMOV UR5, 0x40000040 ;  /* 0x4000004000057882 */ /* 0x000fe20000000000 */
[----:B------:R-:W-:Y:S01]  /*1990*/  UMOV UR7, 0x40000040 ;  /* 0x4000004000077882 */ /* 0x000fe20000000000 */
[----:B------:R-:W-:-:S02]  /*19a0*/  WARPGROUP.DEPBAR.LE gsb0, 0x0 ;  /* 0x00008000000079c5 */ /* 0x000fc40000010000 */
[----:B------:R-:W-:-:S06]  /*19b0*/  WARPGROUP.ARRIVE ;  /* 0x00000000000079c5 */ /* 0x000fcc0000000000 */
[----:B------:R-:W-:Y:S01]  /*19c0*/  HGMMA.64x128x8.F32.TF32 R24, gdesc[UR4], R24, gsb0 ;  /* 0x05e00000041879f0 */ /* 0x000fe20008002818 */
[----:B------:R-:W-:Y:S02]  /*19d0*/  UIADD3 UR4, UR11, 0x4, URZ ;  /* 0x000000040b047890 */ /* 0x000fe4000fffe03f */
[----:B------:R-:W-:Y:S01]  /*19e0*/  UIADD3 UR6, UR10, 0x4, URZ ;  /* 0x000000040a067890 */ /* 0x000fe2000fffe03f */
[----:B------:R-:W-:Y:S01]  /*19f0*/  UMOV UR5, 0x40000040 ;  /* 0x4000004000057882 */ /* 0x000fe20000000000 */
[----:B------:R-:W-:Y:S01]  /*1a00*/  UMOV UR7, 0x40000040 ;  /* 0x4000004000077882 */ /* 0x000fe20000000000 */
[----:B------:R-:W-:Y:S02]  /*1a10*/  WARPGROUP.DEPBAR.LE gsb0, 0x0 ;  /* 0x00008000000079c5 */ /* 0x000fe40000010000 */
        /* <DEDUP_REMOVED lines=36> */
[----:B------:R-:W-:Y:S03]  /*1c60*/  HGMMA.64x128x8.F32.TF32 R24, gdesc[UR4], R24, gsb0 ;  /* 0x05e00000041879f0 */ /* 0x000fe60008002818 */
[----:B------:R-:W-:Y:S02]  /*1c70*/  WARPGROUP.DEPBAR.LE gsb0, 0x0 ;  /* 0x00008000000079c5 */ /* 0x000fe40000010000 */
[----:B------:R-:W-:Y:S05]  /*1c80*/  @!P2 BRA `(.L_x_20) ;  /* 0x000000040084a947 */ /* 0x000fea0003800000 */
[----:B------:R-:W-:Y:S01]  /*1c90*/  UIADD3 UR10, UR45, 0x1, URZ ;  /* 0x000000012d0a7890 */ /* 0x000fe2000fffe03f */
[----:B01----:R-:W-:Y:S01]  /*1ca0*/  IMAD.U32 R0, RZ, RZ, UR46 ;  /* 0x0000002eff007e24 */ /* 0x003fe2000f8e00ff */
[----:B------:R-:W-:Y:S02]  /*1cb0*/  UMOV UR11, UR45 ;  /* 0x0000002d000b7c82 */ /* 0x000fe40008000000 */
[----:B------:R-:W-:-:S04]  /*1cc0*/  UISETP.NE.AND UP0, UPT, UR10, 0x2, UPT ;  /* 0x000000020a00788c */ /* 0x000fc8000bf05270 */
[----:B------:R-:W-:Y:S02]  /*1cd0*/  USEL UR4, URZ, 0x1, UP0 ;  /* 0x000000013f047887 */ /* 0x000fe40008000000 */
[----:B------:R-:W-:Y:S02]  /*1ce0*/  USEL UR10, UR10, URZ, UP0 ;  /* 0x0000003f0a0a7287 */ /* 0x000fe40008000000 */
[----:B------:R-:W-:-:S06]  /*1cf0*/  ULOP3.LUT UR4, UR48, UR4, URZ, 0x3c, !UPT ;  /* 0x0000000430047292 */ /* 0x000fcc000f8e3c3f */
[----:B------:R-:W-:-:S07]  /*1d00*/  IMAD.U32 R5, RZ, RZ, UR4 ;  /* 0x00000004ff057e24 */ /* 0x000fce000f8e00ff */
.L_x_27:
[----:B01----:R-:W-:Y:S05]  /*1d10*/  @!P0 BRA `(.L_x_21) ;  /* 0x0000000000048947 */ /* 0x003fea0003800000 */
[----:B------:R-:W-:Y:S01]  /*1d20*/  BPT.TRAP 0x1 ;  /* 0x000000040000795c */ /* 0x000fe20000300000 */
.L_x_21:
[----:B------:R-:W-:Y:S01]  /*1d30*/  ULEA UR4, UR10, UR41, 0x3 ;  /* 0x000000290a047291 */ /* 0x000fe2000f8e183f */
[----:B------:R-:W-:-:S08]  /*1d40*/  SHF.L.U32 R3, R5, 0x1f, RZ ;  /* 0x0000001f05037819 */ /* 0x000fd000000006ff */
[----:B------:R0:W1:Y:S01]  /*1d50*/  SYNCS.PHASECHK.TRANS64.TRYWAIT P1, [UR4], R3 ;  /* 0x00000003ff0075a7 */ /* 0x0000620008020144 */
[----:B------:R-:W-:Y:S05]  /*1d60*/  @!P0 BRA `(.L_x_22) ;  /* 0x0000000000048947 */ /* 0x000fea0003800000 */
[----:B------:R-:W-:Y:S01]  /*1d70*/  BPT.TRAP 0x1 ;  /* 0x000000040000795c */ /* 0x000fe20000300000 */
.L_x_22:
[----:B-1----:R-:W-:Y:S05]  /*1d80*/  @P1 BRA `(.L_x_23) ;  /* 0x0000000000081947 */ /* 0x002fea0003800000 */
[----:B------:R-:W1:Y:S02]  /*1d90*/  SYNCS.PHASECHK.TRANS64.TRYWAIT P1, [UR4], R3 ;  /* 0x00000003ff0075a7 */ /* 0x000e640008020144 */
[----:B-1----:R-:W-:Y:S05]  /*1da0*/  @!P1 BRA `(.L_x_24) ;  /* 0x00000050008c9947 */ /* 0x002fea0003800000 */
.L_x_23:
[----:B------:R-:W-:Y:S01]  /*1db0*/  ULEA UR13, UR10, UR8, 0xa ;  /* 0x000000080a0d7291 */ /* 0x000fe2000f8e503f */
[----:B------:R-:W-:Y:S01]  /*1dc0*/  WARPGROUP.ARRIVE ;  /* 0x00000000000079c5 */ /* 0x000fe20000000000 */
[----:B------:R-:W-:Y:S01]  /*1dd0*/  ULEA UR12, UR10, UR9, 0xb ;  /* 0x000000090a0c7291 */ /* 0x000fe2000f8e583f */
[----:B------:R-:W-:Y:S01]  /*1de0*/  UMOV UR5, 0x40000040 ;  /* 0x4000004000057882 */ /* 0x000fe20000000000 */
[----:B------:R-:W-:-:S03]  /*1df0*/  UMOV UR7, 0x40000040 ;  /* 0x4000004000077882 */ /* 0x000fc60000000000 */
[----:B------:R-:W-:Y:S02]  /*1e00*/  UMOV UR4, UR13 ;  /* 0x0000000d00047c82 */ /* 0x000fe40008000000 */
[----:B------:R-:W-:Y:S02]  /*1e10*/  UMOV UR6, UR12 ;  /* 0x0000000c00067c82 */ /* 0x000fe40008000000 */
[----:B------:R-:W-:Y:S01]  /*1e20*/  HGMMA.64x128x8.F32.TF32 R24, gdesc[UR4], R24, gsb0 ;  /* 0x05e00000041879f0 */ /* 0x000fe20008002818 */
        /* <DEDUP_REMOVED lines=51> */
[----:B------:R-:W-:Y:S01]  /*2160*/  BPT.TRAP 0x1 ;  /* 0x000000040000795c */ /* 0x000fe20000300000 */
.L_x_25:
[----:B------:R-:W-:Y:S02]  /*2170*/  UISETP.GT.U32.AND UP0, UPT, UR40, 0x1, UPT ;  /* 0x000000012800788c */ /* 0x000fe4000bf04070 */
[----:B------:R-:W-:-:S04]  /*2180*/  ULEA UR4, UR11, UR41, 0x3 ;  /* 0x000000290b047291 */ /* 0x000fc8000f8e183f */
[----:B------:R-:W-:Y:S01]  /*2190*/  UIADD3 UR4, UR4, 0x10, URZ ;  /* 0x0000001004047890 */ /* 0x000fe2000fffe03f */
[----:B------:R-:W-:-:S03]  /*21a0*/  PLOP3.LUT P1, PT, PT, PT, UP0, 0x80, 0x0 ;  /* 0x000000000000781c */ /* 0x000fc60003f2f008 */
[----:B------:R-:W-:-:S09]  /*21b0*/  UPRMT UR4, URZ, 0x654, UR4 ;  /* 0x000006543f047896 */ /* 0x000fd20008000004 */
[----:B------:R-:W-:Y:S01]  /*21c0*/  SYNCS.ARRIVE.TRANS64.RED.A1T0 RZ, [UR4], RZ ;  /* 0x000000ffffff79a7 */ /* 0x000fe20008100404 */
[----:B------:R-:W-:Y:S05]  /*21d0*/  @P1 BRA `(.L_x_26) ;  /* 0x0000000000041947 */ /* 0x000fea0003800000 */
[----:B------:R-:W-:Y:S01]  /*21e0*/  BPT.TRAP 0x1 ;  /* 0x000000040000795c */ /* 0x000fe20000300000 */
.L_x_26:
[----:B------:R-:W-:Y:S01]  /*21f0*/  UIADD3 UR10, UR10, 0x1, URZ ;  /* 0x000000010a0a7890 */ /* 0x000fe2000fffe03f */
[C---:B------:R-:W-:Y:S01]  /*2200*/  ISETP.GT.AND P1, PT, R0.reuse, 0x1, PT ;  /* 0x000000010000780c */ /* 0x040fe20003f24270 */
[----:B------:R-:W-:Y:S01]  /*2210*/  UIADD3 UR11, UR11, 0x1, URZ ;  /* 0x000000010b0b7890 */ /* 0x000fe2000fffe03f */
[----:B------:R-:W-:Y:S01]  /*2220*/  VIADD R0, R0, 0xffffffff ;  /* 0xffffffff00007836 */ /* 0x000fe20000000000 */
[----:B------:R-:W-:Y:S02]  /*2230*/  UISETP.NE.AND UP0, UPT, UR10, 0x2, UPT ;  /* 0x000000020a00788c */ /* 0x000fe4000bf05270 */
[----:B------:R-:W-:Y:S02]  /*2240*/  UISETP.NE.AND UP1, UPT, UR11, 0x2, UPT ;  /* 0x000000020b00788c */ /* 0x000fe4000bf25270 */
[----:B------:R-:W-:Y:S02]  /*2250*/  USEL UR4, URZ, 0x1, UP0 ;  /* 0x000000013f047887 */ /* 0x000fe40008000000 */
[----:B------:R-:W-:-:S02]  /*2260*/  USEL UR10, UR10, URZ, UP0 ;  /* 0x0000003f0a0a7287 */ /* 0x000fc40008000000 */
[----:B------:R-:W-:Y:S02]  /*2270*/  USEL UR11, UR11, URZ, UP1 ;  /* 0x0000003f0b0b7287 */ /* 0x000fe40008800000 */
[----:B------:R-:W-:Y:S01]  /*2280*/  LOP3.LUT R5, R5, UR4, RZ, 0x3c, !PT ;  /* 0x0000000405057c12 */ /* 0x000fe2000f8e3cff */
[----:B------:R-:W-:Y:S09]  /*2290*/  @P1 BRA `(.L_x_27) ;  /* 0xfffffff8009c1947 */ /* 0x000ff2000383ffff */
.L_x_20:
[----:B01----:R-:W0:Y:S01]  /*22a0*/  LDC R0, c[0x0][0x28c] ;  /* 0x0000a300ff007b82 */ /* 0x003e220000000800 */
[----:B------:R1:W-:Y:S01]  /*22b0*/  SYNCS.ARRIVE.TRANS64.A1T0 RZ, [R99+UR50], RZ ;  /* 0x000000ff63ff79a7 */ /* 0x0003e20008100032 */
[----:B0-----:R-:W-:-:S13]  /*22c0*/  ISETP.GE.AND P1, PT, R0, 0x1, PT ;  /* 0x000000010000780c */ /* 0x001fda0003f26270 */
[----:B-1----:R-:W-:Y:S05]  /*22d0*/  @!P1 BRA `(.L_x_28) ;  /* 0x0000000000309947 */ /* 0x002fea0003800000 */
[----:B------:R-:W-:Y:S05]  /*22e0*/  @!P0 BRA `(.L_x_29) ;  /* 0x0000000000048947 */ /* 0x000fea0003800000 */
[----:B------:R-:W-:Y:S01]  /*22f0*/  BPT.TRAP 0x1 ;  /* 0x000000040000795c */ /* 0x000fe20000300000 */
.L_x_29:
[----:B------:R-:W-:Y:S02]  /*2300*/  UIADD3 UR4, UR46, UR45, URZ ;  /* 0x0000002d2e047290 */ /* 0x000fe4000fffe03f */
[----:B------:R-:W-:Y:S02]  /*2310*/  UISETP.GT.U32.AND UP0, UPT, UR40, 0x1, UPT ;  /* 0x000000012800788c */ /* 0x000fe4000bf04070 */
[----:B------:R-:W-:-:S04]  /*2320*/  USHF.L.U32 UR4, UR4, 0x3, URZ ;  /* 0x0000000304047899 */ /* 0x000fc8000800063f */
[----:B------:R-:W-:Y:S01]  /*2330*/  ULOP3.LUT UR4, UR4, 0x8, URZ, 0xc0, !UPT ;  /* 0x0000000804047892 */ /* 0x000fe2000f8ec03f */
[----:B------:R-:W-:-:S03]  /*2340*/  PLOP3.LUT P0, PT, PT, PT, UP0, 0x80, 0x0 ;  /* 0x000000000000781c */ /* 0x000fc60003f0f008 */
[----:B------:R-:W-:-:S04]  /*2350*/  UIADD3 UR4, UR41, 0x10, UR4 ;  /* 0x0000001029047890 */ /* 0x000fc8000fffe004 */
[----:B------:R-:W-:-:S09]  /*2360*/  UPRMT UR4, URZ, 0x654, UR4 ;  /* 0x000006543f047896 */ /* 0x000fd20008000004 */
[----:B------:R-:W-:Y:S01]  /*2370*/  SYNCS.ARRIVE.TRANS64.RED.A1T0 RZ, [UR4], RZ ;  /* 0x000000ffffff79a7 */ /* 0x000fe20008100404 */
[----:B------:R-:W-:Y:S05]  /*2380*/  @P0 BRA `(.L_x_28) ;  /* 0x0000000000040947 */ /* 0x000fea0003800000 */
[----:B------:R-:W-:Y:S01]  /*2390*/  BPT.TRAP 0x1 ;  /* 0x000000040000795c */ /* 0x000fe20000300000 */
.L_x_28:
[----:B------:R-:W-:Y:S02]  /*23a0*/  SHF.L.U32 R0, R98, 0x1f, RZ ;  /* 0x0000001f62007819 */ /* 0x000fe400000006ff */
[----:B------:R-:W-:Y:S02]  /*23b0*/  SHF.R.S32.HI R9, RZ, 0x1f, R19 ;  /* 0x0000001fff097819 */ /* 0x000fe40000011413 */
[----:B------:R-:W0:Y:S02]  /*23c0*/  SYNCS.PHASECHK.TRANS64.TRYWAIT P0, [R95+URZ+0x8], R0 ;  /* 0x000008005f0075a7 */ /* 0x000e24000800017f */
[----:B0-----:R-:W-:Y:S05]  /*23d0*/  @!P0 BRA `(.L_x_30) ;  /* 0x0000004c00188947 */ /* 0x001fea0003800000 */
.L_x_182:
[----:B------:R-:W-:Y:S01]  /*23e0*/  ULDC.64 UR4, c[0x0][0x5d0] ;  /* 0x0001740000047ab9 */ /* 0x000fe20000000a00 */
[----:B------:R-:W-:Y:S01]  /*23f0*/  ULDC UR6, c[0x0][0x284] ;  /* 0x0000a10000067ab9 */ /* 0x000fe20000000800 */
[----:B0-----:R-:W-:Y:S02]  /*2400*/  IMAD R0, R9, UR4, RZ ;  /* 0x0000000409007c24 */ /* 0x001fe4000f8e02ff */
[----:B------:R-:W-:Y:S02]  /*2410*/  IMAD.SHL.U32 R10, R2, 0x80, RZ ;  /* 0x00000080020a7824 */ /* 0x000fe400078e00ff */
[C---:B------:R-:W-:Y:S02]  /*2420*/  IMAD R5, R19.reuse, UR5, R0 ;  /* 0x0000000513057c24 */ /* 0x040fe4000f8e0200 */
[----:B------:R-:W-:Y:S01]  /*2430*/  IMAD.SHL.U32 R0, R18, 0x40, RZ ;  /* 0x0000004012007824 */ /* 0x000fe200078e00ff */
[----:B------:R-:W-:Y:S01]  /*2440*/  SHF.R.S32.HI R11, RZ, 0x1f, R10 ;  /* 0x0000001fff0b7819 */ /* 0x000fe2000001140a */
[----:B------:R-:W-:Y:S01]  /*2450*/  IMAD.WIDE.U32 R2, R19, UR4, R90 ;  /* 0x0000000413027c25 */ /* 0x000fe2000f8e005a */
[----:B------:R-:W-:-:S02]  /*2460*/  ULDC.64 UR4, c[0x0][0x5c8] ;  /* 0x0001720000047ab9 */ /* 0x000fc40000000a00 */
[----:B------:R-:W-:Y:S01]  /*2470*/  ISETP.GE.AND P0, PT, R0, UR6, PT ;  /* 0x0000000600007c0c */ /* 0x000fe2000bf06270 */
[----:B------:R-:W-:Y:S01]  /*2480*/  ULDC UR6, c[0x0][0x288] ;  /* 0x0000a20000067ab9 */ /* 0x000fe20000000800 */
[----:B------:R-:W-:Y:S01]  /*2490*/  IADD3 R2, P1, R10, R2, RZ ;  /* 0x000000020a027210 */ /* 0x000fe20007f3e0ff */
[----:B------:R-:W-:Y:S01]  /*24a0*/  IMAD.WIDE R20, R18, 0x40, R88 ;  /* 0x0000004012147825 */ /* 0x000fe200078e0258 */
[----:B------:R-:W-:Y:S02]  /*24b0*/  ISETP.GE.OR P0, PT, R10, UR6, P0 ;  /* 0x000000060a007c0c */ /* 0x000fe40008706670 */
[----:B------:R-:W-:Y:S01]  /*24c0*/  IADD3.X R3, R11, R3, R5, P1, !PT ;  /* 0x000000030b037210 */ /* 0x000fe20000ffe405 */
[----:B------:R-:W-:-:S04]  /*24d0*/  IMAD R7, R21, UR4, RZ ;  /* 0x0000000415077c24 */ /* 0x000fc8000f8e02ff */
[C---:B------:R-:W-:Y:S02]  /*24e0*/  IMAD R7, R20.reuse, UR5, R7 ;  /* 0x0000000514077c24 */ /* 0x040fe4000f8e0207 */
[----:B------:R-:W-:-:S04]  /*24f0*/  IMAD.WIDE.U32 R100, R20, UR4, R2 ;  /* 0x0000000414647c25 */ /* 0x000fc8000f8e0002 */
[----:B------:R-:W-:Y:S05]  /*2500*/  @P0 BRA `(.L_x_31) ;  /* 0x0000003000d00947 */ /* 0x000fea0003800000 */
[----:B-----5:R-:W-:Y:S01]  /*2510*/  FSETP.NEU.AND P1, PT, R23, RZ, PT ;  /* 0x000000ff1700720b */ /* 0x020fe20003f2d000 */
[----:B------:R-:W-:Y:S01]  /*2520*/  IMAD.IADD R18, R94, 0x1, -R10 ;  /* 0x000000015e127824 */ /* 0x000fe200078e0a0a */
[----:B------:R-:W-:Y:S01]  /*2530*/  BSSY B0, `(.L_x_31) ;  /* 0x0000331000007945 */ /* 0x000fe20003800000 */
[----:B------:R-:W-:Y:S02]  /*2540*/  IMAD.IADD R0, R97, 0x1, -R0 ;  /* 0x0000000161007824 */ /* 0x000fe400078e0a00 */
[----:B------:R-:W-:Y:S01]  /*2550*/  IMAD.IADD R7, R101, 0x1, R7 ;  /* 0x0000000165077824 */ /* 0x000fe200078e0207 */
[----:B------:R-:W-:-:S04]  /*2560*/  ISETP.GT.AND P0, PT, R18, RZ, PT ;  /* 0x000000ff1200720c */ /* 0x000fc80003f04270 */
[----:B------:R-:W-:-:S03]  /*2570*/  ISETP.GT.AND P2, PT, R0, RZ, P0 ;  /* 0x000000ff0000720c */ /* 0x000fc60000744270 */
[----:B------:R-:W-:Y:S10]  /*2580*/  @!P1 BRA `(.L_x_32) ;  /* 0x0000002400149947 */ /* 0x000ff40003800000 */
[----:B------:R-:W0:Y:S01]  /*2590*/  LDC.64 R104, c[0x0][0x5b8] ;  /* 0x00016e00ff687b82 */ /* 0x000e220000000a00 */
[----:B------:R-:W-:-:S07]  /*25a0*/  ULDC.64 UR4, c[0x0][0x5c0] ;  /* 0x0001700000047ab9 */ /* 0x000fce0000000a00 */
[----:B------:R-:W1:Y:S08]  /*25b0*/  LDC.64 R106, c[0x0][0x5b0] ;  /* 0x00016c00ff6a7b82 */ /* 0x000e700000000a00 */
[----:B------:R-:W2:Y:S01]  /*25c0*/  LDC.64 R108, c[0x0][0x5a8] ;  /* 0x00016a00ff6c7b82 */ /* 0x000ea20000000a00 */
[-C--:B0-----:R-:W-:Y:S02]  /*25d0*/  IMAD R4, R9, R104.reuse, RZ ;  /* 0x0000006809047224 */ /* 0x081fe400078e02ff */
[----:B------:R-:W-:-:S04]  /*25e0*/  IMAD.WIDE.U32 R2, R19, R104, R90 ;  /* 0x0000006813027225 */ /* 0x000fc800078e005a */
[----:B------:R-:W-:Y:S01]  /*25f0*/  IMAD R101, R19, R105, R4 ;  /* 0x0000006913657224 */ /* 0x000fe200078e0204 */
[----:B------:R-:W-:Y:S01]  /*2600*/  IADD3 R4, P1, R10, R2, RZ ;  /* 0x000000020a047210 */ /* 0x000fe20007f3e0ff */
[----:B-1----:R-:W-:-:S03]  /*2610*/  IMAD R2, R21, R106, RZ ;  /* 0x0000006a15027224 */ /* 0x002fc600078e02ff */
[----:B------:R-:W-:Y:S01]  /*2620*/  IADD3.X R5, R11, R3, R101, P1, !PT ;  /* 0x000000030b057210 */ /* 0x000fe20000ffe465 */
[C---:B------:R-:W-:Y:S02]  /*2630*/  IMAD R21, R20.reuse, R107, R2 ;  /* 0x0000006b14157224 */ /* 0x040fe400078e0202 */
[----:B------:R-:W-:-:S04]  /*2640*/  IMAD.WIDE.U32 R2, R20, R106, R4 ;  /* 0x0000006a14027225 */ /* 0x000fc800078e0004 */
[----:B------:R-:W-:Y:S01]  /*2650*/  IMAD.IADD R3, R3, 0x1, R21 ;  /* 0x0000000103037824 */ /* 0x000fe200078e0215 */
[----:B--2---:R-:W-:-:S04]  /*2660*/  LEA R8, P1, R2, R108, 0x2 ;  /* 0x0000006c02087211 */ /* 0x004fc800078210ff */
[----:B------:R-:W-:-:S05]  /*2670*/  LEA.HI.X R9, R2, R109, R3, 0x2, P1 ;  /* 0x0000006d02097211 */ /* 0x000fca00008f1403 */
[----:B------:R0:W2:Y:S01]  /*2680*/  @P2 LDG.E.LTC128B R102, desc[UR54][R8.64] ;  /* 0x0000003608662981 */ /* 0x0000a2000c1e1920 */
[----:B------:R-:W-:Y:S01]  /*2690*/  IMAD.WIDE.U32 R2, R20, R106, R10 ;  /* 0x0000006a14027225 */ /* 0x000fe200078e000a */
[----:B------:R-:W-:Y:S01]  /*26a0*/  SHF.L.U64.HI R15, R106, 0x3, R107 ;  /* 0x000000036a0f7819 */ /* 0x000fe2000001026b */
[----:B------:R-:W-:Y:S01]  /*26b0*/  BSSY B1, `(.L_x_33) ;  /* 0x0000017000017945 */ /* 0x000fe20003800000 */
[----:B------:R-:W-:Y:S01]  /*26c0*/  ISETP.GT.AND P0, PT, R0, 0x8, P0 ;  /* 0x000000080000780c */ /* 0x000fe20000704270 */
[----:B------:R-:W-:Y:S01]  /*26d0*/  IMAD.SHL.U32 R14, R106, 0x8, RZ ;  /* 0x000000086a0e7824 */ /* 0x000fe200078e00ff */
[----:B------:R-:W-:-:S03]  /*26e0*/  IADD3 R12, P1, R90, R2, RZ ;  /* 0x000000025a0c7210 */ /* 0x000fc60007f3e0ff */
[----:B------:R-:W-:Y:S01]  /*26f0*/  IMAD.WIDE.U32 R14, R20, R106, R14 ;  /* 0x0000006a140e7225 */ /* 0x000fe200078e000e */
[----:B------:R-:W-:Y:S02]  /*2700*/  IADD3.X R13, R91, R21, R3, P1, !PT ;  /* 0x000000155b0d7210 */ /* 0x000fe40000ffe403 */
[C---:B------:R-:W-:Y:S01]  /*2710*/  LEA R6, P1, R100.reuse, UR4, 0x2 ;  /* 0x0000000464067c11 */ /* 0x040fe2000f8210ff */
[----:B------:R-:W-:Y:S02]  /*2720*/  IMAD.IADD R21, R21, 0x1, R15 ;  /* 0x0000000115157824 */ /* 0x000fe400078e020f */
[----:B------:R-:W-:Y:S01]  /*2730*/  IMAD.WIDE.U32 R12, R19, R104, R12 ;  /* 0x00000068130c7225 */ /* 0x000fe200078e000c */
[----:B------:R-:W-:Y:S02]  /*2740*/  LEA.HI.X R7, R100, UR5, R7, 0x2, P1 ;  /* 0x0000000564077c11 */ /* 0x000fe400088f1407 */
[----:B------:R-:W-:Y:S01]  /*2750*/  ISETP.GT.AND P1, PT, R18, 0x1, PT ;  /* 0x000000011200780c */ /* 0x000fe20003f24270 */
[----:B------:R-:W-:Y:S01]  /*2760*/  IMAD.IADD R3, R101, 0x1, R13 ;  /* 0x0000000165037824 */ /* 0x000fe200078e020d */
[----:B------:R-:W-:-:S02]  /*2770*/  LEA R2, P3, R12, R108, 0x2 ;  /* 0x0000006c0c027211 */ /* 0x000fc400078610ff */
[----:B------:R-:W-:Y:S02]  /*2780*/  ISETP.GT.AND P5, PT, R0, RZ, P1 ;  /* 0x000000ff0000720c */ /* 0x000fe40000fa4270 */
[----:B------:R-:W-:Y:S02]  /*2790*/  LEA.HI.X R3, R12, R109, R3, 0x2, P3 ;  /* 0x0000006d0c037211 */ /* 0x000fe400018f1403 */
[----:B0-----:R-:W-:-:S04]  /*27a0*/  IADD3 R8, P3, R4, R14, RZ ;  /* 0x0000000e04087210 */ /* 0x001fc80007f7e0ff */
[----:B------:R-:W-:Y:S01]  /*27b0*/  LEA R12, P4, R8, R108, 0x2 ;  /* 0x0000006c080c7211 */ /* 0x000fe200078810ff */
[----:B------:R-:W-:Y:S02]  /*27c0*/  IMAD.X R5, R21, 0x1, R5, P3 ;  /* 0x0000000115057824 */ /* 0x000fe400018e0605 */
[----:B--2---:R-:W-:-:S04]  /*27d0*/  FMUL R9, R102, R23 ;  /* 0x0000001766097220 */ /* 0x004fc80000400000 */
[----:B------:R-:W-:-:S05]  /*27e0*/  FFMA R9, R24, R22, R9 ;  /* 0x0000001618097223 */ /* 0x000fca0000000009 */
[----:B------:R0:W-:Y:S01]  /*27f0*/  @P2 STG.E desc[UR54][R6.64], R9 ;  /* 0x0000000906002986 */ /* 0x0001e2000c101936 */
[----:B------:R-:W-:Y:S05]  /*2800*/  @!P5 BRA `(.L_x_34) ;  /* 0x000000000004d947 */ /* 0x000fea0003800000 */
[----:B------:R1:W5:Y:S02]  /*2810*/  LDG.E.LTC128B R102, desc[UR54][R2.64+0x4] ;  /* 0x0000043602667981 */ /* 0x000364000c1e1920 */
.L_x_34:
[----:B------:R-:W-:Y:S05]  /*2820*/  BSYNC B1 ;  /* 0x0000000000017941 */ /* 0x000fea0003800000 */
.L_x_33:
[----:B-----5:R-:W-:Y:S01]  /*2830*/  FMUL R4, R102, R23 ;  /* 0x0000001766047220 */ /* 0x020fe20000400000 */
[----:B------:R-:W-:-:S03]  /*2840*/  LEA.HI.X R13, R8, R109, R5, 0x2, P4 ;  /* 0x0000006d080d7211 */ /* 0x000fc600020f1405 */
[----:B------:R-:W-:-:S05]  /*2850*/  FFMA R25, R25, R22, R4 ;  /* 0x0000001619197223 */ /* 0x000fca0000000004 */
[----:B------:R2:W-:Y:S04]  /*2860*/  @P5 STG.E desc[UR54][R6.64+0x4], R25 ;  /* 0x0000041906005986 */ /* 0x0005e8000c101936 */
[----:B------:R-:W3:Y:S01]  /*2870*/  @P0 LDG.E.LTC128B R102, desc[UR54][R12.64] ;  /* 0x000000360c660981 */ /* 0x000ee2000c1e1920 */
[----:B------:R-:W-:Y:S01]  /*2880*/  IADD3 R10, P2, P3, R90, R14, R10 ;  /* 0x0000000e5a0a7210 */ /* 0x000fe20007b5e00a */
[----:B------:R-:W-:Y:S01]  /*2890*/  BSSY B1, `(.L_x_35) ;  /* 0x0000010000017945 */ /* 0x000fe20003800000 */
[----:B0-----:R-:W-:Y:S02]  /*28a0*/  SHF.L.U64.HI R9, R93, 0x2, R92 ;  /* 0x000000025d097819 */ /* 0x001fe4000001025c */
[----:B------:R-:W-:Y:S02]  /*28b0*/  IADD3.X R11, R91, R21, R11, P2, P3 ;  /* 0x000000155b0b7210 */ /* 0x000fe400017e640b */
[----:B------:R-:W-:-:S02]  /*28c0*/  LEA R8, P3, R93, R6, 0x2 ;  /* 0x000000065d087211 */ /* 0x000fc400078610ff */
[----:B------:R-:W-:Y:S01]  /*28d0*/  ISETP.GT.AND P1, PT, R0, 0x8, P1 ;  /* 0x000000080000780c */ /* 0x000fe20000f24270 */
[----:B------:R-:W-:Y:S01]  /*28e0*/  IMAD.WIDE.U32 R10, R19, R104, R10 ;  /* 0x00000068130a7225 */ /* 0x000fe200078e000a */
[----:B------:R-:W-:-:S03]  /*28f0*/  ISETP.GT.AND P2, PT, R18, 0x8, PT ;  /* 0x000000081200780c */ /* 0x000fc60003f44270 */
[----:B------:R-:W-:Y:S01]  /*2900*/  IMAD.X R9, R9, 0x1, R7, P3 ;  /* 0x0000000109097824 */ /* 0x000fe200018e0607 */
[----:B------:R-:W-:Y:S01]  /*2910*/  LEA R4, P4, R10, R108, 0x2 ;  /* 0x0000006c0a047211 */ /* 0x000fe200078810ff */
[----:B------:R-:W-:Y:S02]  /*2920*/  IMAD.IADD R11, R101, 0x1, R11 ;  /* 0x00000001650b7824 */ /* 0x000fe400078e020b */
[----:B---3--:R-:W-:-:S04]  /*2930*/  FMUL R5, R102, R23 ;  /* 0x0000001766057220 */ /* 0x008fc80000400000 */
[----:B------:R-:W-:Y:S01]  /*2940*/  FFMA R13, R26, R22, R5 ;  /* 0x000000161a0d7223 */ /* 0x000fe20000000005 */
[----:B------:R-:W-:-:S04]  /*2950*/  LEA.HI.X R5, R10, R109, R11, 0x2, P4 ;  /* 0x0000006d0a057211 */ /* 0x000fc800020f140b */
[----:B------:R2:W-:Y:S01]  /*2960*/  @P0 STG.E desc[UR54][R8.64], R13 ;  /* 0x0000000d08000986 */ /* 0x0005e2000c101936 */
[----:B------:R-:W-:Y:S05]  /*2970*/  @!P1 BRA `(.L_x_36) ;  /* 0x0000000000049947 */ /* 0x000fea0003800000 */
[----:B------:R0:W5:Y:S02]  /*2980*/  LDG.E.LTC128B R102, desc[UR54][R4.64+0x4] ;  /* 0x0000043604667981 */ /* 0x000164000c1e1920 */
.L_x_36:
[----:B------:R-:W-:Y:S05]  /*2990*/  BSYNC B1 ;  /* 0x0000000000017941 */ /* 0x000fea0003800000 */
.L_x_35:
[----:B-----5:R-:W-:Y:S01]  /*29a0*/  FMUL R10, R102, R23 ;  /* 0x00000017660a7220 */ /* 0x020fe20000400000 */
[----:B------:R-:W-:Y:S01]  /*29b0*/  ISETP.GT.AND P3, PT, R0, RZ, P2 ;  /* 0x000000ff0000720c */ /* 0x000fe20001764270 */
[----:B------:R-:W-:Y:S01]  /*29c0*/  BSSY B1, `(.L_x_37) ;  /* 0x0000006000017945 */ /* 0x000fe20003800000 */
[----:B------:R-:W-:Y:S01]  /*29d0*/  ISETP.GT.AND P0, PT, R18, 0x9, PT ;  /* 0x000000091200780c */ /* 0x000fe20003f04270 */
[----:B------:R-:W-:-:S05]  /*29e0*/  FFMA R27, R27, R22, R10 ;  /* 0x000000161b1b7223 */ /* 0x000fca000000000a */
[----:B------:R3:W-:Y:S05]  /*29f0*/  @P1 STG.E desc[UR54][R8.64+0x4], R27 ;  /* 0x0000041b08001986 */ /* 0x0007ea000c101936 */
[----:B------:R-:W-:Y:S05]  /*2a00*/  @!P3 BRA `(.L_x_38) ;  /* 0x000000000004b947 */ /* 0x000fea0003800000 */
[----:B------:R4:W5:Y:S02]  /*2a10*/  LDG.E.LTC128B R102, desc[UR54][R2.64+0x20] ;  /* 0x0000203602667981 */ /* 0x000964000c1e1920 */
.L_x_38:
[----:B------:R-:W-:Y:S05]  /*2a20*/  BSYNC B1 ;  /* 0x0000000000017941 */ /* 0x000fea0003800000 */
.L_x_37:
[----:B-----5:R-:W-:Y:S01]  /*2a30*/  FMUL R11, R102, R23 ;  /* 0x00000017660b7220 */ /* 0x020fe20000400000 */
[----:B------:R-:W-:Y:S01]  /*2a40*/  ISETP.GT.AND P1, PT, R0, RZ, P0 ;  /* 0x000000ff0000720c */ /* 0x000fe20000724270 */
[----:B------:R-:W-:Y:S02]  /*2a50*/  BSSY B1, `(.L_x_39) ;  /* 0x0000005000017945 */ /* 0x000fe40003800000 */
[----:B------:R-:W-:-:S05]  /*2a60*/  FFMA R11, R28, R22, R11 ;  /* 0x000000161c0b7223 */ /* 0x000fca000000000b */
[----:B------:R0:W-:Y:S05]  /*2a70*/  @P3 STG.E desc[UR54][R6.64+0x20], R11 ;  /* 0x0000200b06003986 */ /* 0x0001ea000c101936 */
[----:B------:R-:W-:Y:S05]  /*2a80*/  @!P1 BRA `(.L_x_40) ;  /* 0x0000000000049947 */ /* 0x000fea0003800000 */
[----:B------:R0:W5:Y:S02]  /*2a90*/  LDG.E.LTC128B R102, desc[UR54][R2.64+0x24] ;  /* 0x0000243602667981 */ /* 0x000164000c1e1920 */
.L_x_40:
[----:B------:R-:W-:Y:S05]  /*2aa0*/  BSYNC B1 ;  /* 0x0000000000017941 */ /* 0x000fea0003800000 */
.L_x_39:
[----:B-----5:R-:W-:Y:S01]  /*2ab0*/  FMUL R10, R102, R23 ;  /* 0x00000017660a7220 */ /* 0x020fe20000400000 */
[----:B------:R-:W-:Y:S01]  /*2ac0*/  ISETP.GT.AND P2, PT, R0, 0x8, P2 ;  /* 0x000000080000780c */ /* 0x000fe20001744270 */
[----:B------:R-:W-:Y:S02]  /*2ad0*/  BSSY B1, `(.L_x_41) ;  /* 0x0000005000017945 */ /* 0x000fe40003800000 */
[----:B------:R-:W-:-:S05]  /*2ae0*/  FFMA R29, R29, R22, R10 ;  /* 0x000000161d1d7223 */ /* 0x000fca000000000a */
[----:B------:R0:W-:Y:S05]  /*2af0*/  @P1 STG.E desc[UR54][R6.64+0x24], R29 ;  /* 0x0000241d06001986 */ /* 0x0001ea000c101936 */
[----:B------:R-:W-:Y:S05]  /*2b00*/  @!P2 BRA `(.L_x_42) ;  /* 0x000000000004a947 */ /* 0x000fea0003800000 */
[----:B------:R0:W5:Y:S02]  /*2b10*/  LDG.E.LTC128B R102, desc[UR54][R4.64+0x20] ;  /* 0x0000203604667981 */ /* 0x000164000c1e1920 */
.L_x_42:
[----:B------:R-:W-:Y:S05]  /*2b20*/  BSYNC B1 ;  /* 0x0000000000017941 */ /* 0x000fea0003800000 */
.L_x_41:
[----:B0----5:R-:W-:Y:S01]  /*2b30*/  FMUL R11, R102, R23 ;  /* 0x00000017660b7220 */ /* 0x021fe20000400000 */
[----:B------:R-:W-:Y:S01]  /*2b40*/  ISETP.GT.AND P0, PT, R0, 0x8, P0 ;  /* 0x000000080000780c */ /* 0x000fe20000704270 */
[----:B------:R-:W-:Y:S01]  /*2b50*/  BSSY B1, `(.L_x_43) ;  /* 0x0000006000017945 */ /* 0x000fe20003800000 */
[----:B------:R-:W-:Y:S01]  /*2b60*/  ISETP.GT.AND P1, PT, R18, 0x10, PT ;  /* 0x000000101200780c */ /* 0x000fe20003f24270 */
[----:B------:R-:W-:-:S05]  /*2b70*/  FFMA R11, R30, R22, R11 ;  /* 0x000000161e0b7223 */ /* 0x000fca000000000b */
[----:B------:R0:W-:Y:S05]  /*2b80*/  @P2 STG.E desc[UR54][R8.64+0x20], R11 ;  /* 0x0000200b08002986 */ /* 0x0001ea000c101936 */
[----:B------:R-:W-:Y:S05]  /*2b90*/  @!P0 BRA `(.L_x_44) ;  /* 0x0000000000048947 */ /* 0x000fea0003800000 */
[----:B------:R0:W5:Y:S02]  /*2ba0*/  LDG.E.LTC128B R102, desc[UR54][R4.64+0x24] ;  /* 0x0000243604667981 */ /* 0x000164000c1e1920 */
.L_x_44:
[----:B------:R-:W-:Y:S05]  /*2bb0*/  BSYNC B1 ;  /* 0x0000000000017941 */ /* 0x000fea0003800000 */
.L_x_43:
        /* <DEDUP_REMOVED lines=8> */
.L_x_46:
[----:B------:R-:W-:Y:S05]  /*2c40*/  BSYNC B1 ;  /* 0x0000000000017941 */ /* 0x000fea0003800000 */
.L_x_45:
[----:B0----5:R-:W-:Y:S01]  /*2c50*/  FMUL R11, R102, R23 ;  /* 0x00000017660b7220 */ /* 0x021fe20000400000 */
[----:B------:R-:W-:Y:S01]  /*2c60*/  ISETP.GT.AND P0, PT, R0, RZ, P2 ;  /* 0x000000ff0000720c */ /* 0x000fe20001704270 */
[----:B------:R-:W-:Y:S02]  /*2c70*/  BSSY B1, `(.L_x_47) ;  /* 0x0000005000017945 */ /* 0x000fe40003800000 */
[----:B------:R-:W-:-:S05]  /*2c80*/  FFMA R11, R32, R22, R11 ;  /* 0x00000016200b7223 */ /* 0x000fca000000000b */
[----:B------:R0:W-:Y:S05]  /*2c90*/  @P3 STG.E desc[UR54][R6.64+0x40], R11 ;  /* 0x0000400b06003986 */ /* 0x0001ea000c101936 */
[----:B------:R-:W-:Y:S05]  /*2ca0*/  @!P0 BRA `(.L_x_48) ;  /* 0x0000000000048947 */ /* 0x000fea0003800000 */
[----:B------:R0:W5:Y:S02]  /*2cb0*/  LDG.E.LTC128B R102, desc[UR54][R2.64+0x44] ;  /* 0x0000443602667981 */ /* 0x000164000c1e1920 */
.L_x_48:
[----:B------:R-:W-:Y:S05]  /*2cc0*/  BSYNC B1 ;  /* 0x0000000000017941 */ /* 0x000fea0003800000 */
.L_x_47:
[----:B-----5:R-:W-:Y:S01]  /*2cd0*/  FMUL R10, R102, R23 ;  /* 0x00000017660a7220 */ /* 0x020fe20000400000 */
[----:B------:R-:W-:Y:S01]  /*2ce0*/  ISETP.GT.AND P1, PT, R0, 0x8, P1 ;  /* 0x000000080000780c */ /* 0x000fe20000f24270 */
[----:B------:R-:W-:Y:S02]  /*2cf0*/  BSSY B1, `(.L_x_49) ;  /* 0x0000005000017945 */ /* 0x000fe40003800000 */
[----:B------:R-:W-:-:S05]  /*2d00*/  FFMA R33, R33, R22, R10 ;  /* 0x0000001621217223 */ /* 0x000fca000000000a */
[----:B------:R0:W-:Y:S05]  /*2d10*/  @P0 STG.E desc[UR54][R6.64+0x44], R33 ;  /* 0x0000442106000986 */ /* 0x0001ea000c101936 */
[----:B------:R-:W-:Y:S05]  /*2d20*/  @!P1 BRA `(.L_x_50) ;  /* 0x0000000000049947 */ /* 0x000fea0003800000 */
[----:B------:R0:W5:Y:S02]  /*2d30*/  LDG.E.LTC128B R102, desc[UR54][R4.64+0x40] ;  /* 0x0000403604667981 */ /* 0x000164000c1e1920 */
.L_x_50:
[----:B------:R-:W-:Y:S05]  /*2d40*/  BSYNC B1 ;  /* 0x0000000000017941 */ /* 0x000fea0003800000 */
.L_x_49:
        /* <DEDUP_REMOVED lines=8> */
.L_x_52:
[----:B------:R-:W-:Y:S05]  /*2dd0*/  BSYNC B1 ;  /* 0x0000000000017941 */ /* 0x000fea0003800000 */
.L_x_51:
        /* <DEDUP_REMOVED lines=8> */
.L_x_54:
[----:B------:R-:W-:Y:S05]  /*2e60*/  BSYNC B1 ;  /* 0x0000000000017941 */ /* 0x000fea0003800000 */
.L_x_53:
[----:B0----5:R-:W-:Y:S01]  /*2e70*/  FMUL R11, R102, R23 ;  /* 0x00000017660b7220 */ /* 0x021fe20000400000 */
[----:B------:R-:W-:Y:S01]  /*2e80*/  ISETP.GT.AND P2, PT, R0, RZ, P1 ;  /* 0x000000ff0000720c */ /* 0x000fe20000f44270 */
[----:B------:R-:W-:Y:S02]  /*2e90*/  BSSY B1, `(.L_x_55) ;  /* 0x0000005000017945 */ /* 0x000fe40003800000 */
[----:B------:R-:W-:-:S05]  /*2ea0*/  FFMA R11, R36, R22, R11 ;  /* 0x00000016240b7223 */ /* 0x000fca000000000b */
[----:B------:R0:W-:Y:S05]  /*2eb0*/  @P3 STG.E desc[UR54][R6.64+0x60], R11 ;  /* 0x0000600b06003986 */ /* 0x0001ea000c101936 */
[----:B------:R-:W-:Y:S05]  /*2ec0*/  @!P2 BRA `(.L_x_56) ;  /* 0x000000000004a947 */ /* 0x000fea0003800000 */
[----:B------:R0:W5:Y:S02]  /*2ed0*/  LDG.E.LTC128B R102, desc[UR54][R2.64+0x64] ;  /* 0x0000643602667981 */ /* 0x000164000c1e1920 */
.L_x_56:
[----:B------:R-:W-:Y:S05]  /*2ee0*/  BSYNC B1 ;  /* 0x0000000000017941 */ /* 0x000fea0003800000 */
.L_x_55:
[----:B-----5:R-:W-:Y:S01]  /*2ef0*/  FMUL R10, R102, R23 ;  /* 0x00000017660a7220 */ /* 0x020fe20000400000 */
[----:B------:R-:W-:Y:S01]  /*2f00*/  ISETP.GT.AND P0, PT, R0, 0x8, P0 ;  /* 0x000000080000780c */ /* 0x000fe20000704270 */
[----:B------:R-:W-:Y:S02]  /*2f10*/  BSSY B1, `(.L_x_57) ;  /* 0x0000005000017945 */ /* 0x000fe40003800000 */
[----:B------:R-:W-:-:S05]  /*2f20*/  FFMA R37, R37, R22, R10 ;  /* 0x0000001625257223 */ /* 0x000fca000000000a */
[----:B------:R0:W-:Y:S05]  /*2f30*/  @P2 STG.E desc[UR54][R6.64+0x64], R37 ;  /* 0x0000642506002986 */ /* 0x0001ea000c101936 */
[----:B------:R-:W-:Y:S05]  /*2f40*/  @!P0 BRA `(.L_x_58) ;  /* 0x0000000000048947 */ /* 0x000fea0003800000 */
[----:B------:R0:W5:Y:S02]  /*2f50*/  LDG.E.LTC128B R102, desc[UR54][R4.64+0x60] ;  /* 0x0000603604667981 */ /* 0x000164000c1e1920 */
.L_x_58:
[----:B------:R-:W-:Y:S05]  /*2f60*/  BSYNC B1 ;  /* 0x0000000000017941 */ /* 0x000fea0003800000 */
.L_x_57:
        /* <DEDUP_REMOVED lines=8> */
.L_x_60:
[----:B------:R-:W-:Y:S05]  /*2ff0*/  BSYNC B1 ;  /* 0x0000000000017941 */ /* 0x000fea0003800000 */
.L_x_59:
        /* <DEDUP_REMOVED lines=8> */
.L_x_62:
[----:B------:R-:W-:Y:S05]  /*3080*/  BSYNC B1 ;  /* 0x0000000000017941 */ /* 0x000fea0003800000 */
.L_x_61:
[----:B0----5:R-:W-:Y:S01]  /*3090*/  FMUL R11, R102, R23 ;  /* 0x00000017660b7220 */ /* 0x021fe20000400000 */
[----:B------:R-:W-:Y:S01]  /*30a0*/  ISETP.GT.AND P1, PT, R0, RZ, P0 ;  /* 0x000000ff0000720c */ /* 0x000fe20000724270 */
[----:B------:R-:W-:Y:S02]  /*30b0*/  BSSY B1, `(.L_x_63) ;  /* 0x0000005000017945 */ /* 0x000fe40003800000 */
[----:B------:R-:W-:-:S05]  /*30c0*/  FFMA R11, R40, R22, R11 ;  /* 0x00000016280b7223 */ /* 0x000fca000000000b */
[----:B------:R0:W-:Y:S05]  /*30d0*/  @P3 STG.E desc[UR54][R6.64+0x80], R11 ;  /* 0x0000800b06003986 */ /* 0x0001ea000c101936 */
[----:B------:R-:W-:Y:S05]  /*30e0*/  @!P1 BRA `(.L_x_64) ;  /* 0x0000000000049947 */ /* 0x000fea0003800000 */
[----:B------:R0:W5:Y:S02]  /*30f0*/  LDG.E.LTC128B R102, desc[UR54][R2.64+0x84] ;  /* 0x0000843602667981 */ /* 0x000164000c1e1920 */
.L_x_64:
[----:B------:R-:W-:Y:S05]  /*3100*/  BSYNC B1 ;  /* 0x0000000000017941 */ /* 0x000fea0003800000 */
.L_x_63:
[----:B-----5:R-:W-:Y:S01]  /*3110*/  FMUL R10, R102, R23 ;  /* 0x00000017660a7220 */ /* 0x020fe20000400000 */
[----:B------:R-:W-:Y:S01]  /*3120*/  ISETP.GT.AND P2, PT, R0, 0x8, P2 ;  /* 0x000000080000780c */ /* 0x000fe20001744270 */
[----:B------:R-:W-:Y:S02]  /*3130*/  BSSY B1, `(.L_x_65) ;  /* 0x0000005000017945 */ /* 0x000fe40003800000 */
[----:B------:R-:W-:-:S05]  /*3140*/  FFMA R41, R41, R22, R10 ;  /* 0x0000001629297223 */ /* 0x000fca000000000a */
[----:B------:R0:W-:Y:S05]  /*3150*/  @P1 STG.E desc[UR54][R6.64+0x84], R41 ;  /* 0x0000842906001986 */ /* 0x0001ea000c101936 */
[----:B------:R-:W-:Y:S05]  /*3160*/  @!P2 BRA `(.L_x_66) ;  /* 0x000000000004a947 */ /* 0x000fea0003800000 */
[----:B------:R0:W5:Y:S02]  /*3170*/  LDG.E.LTC128B R102, desc[UR54][R4.64+0x80] ;  /* 0x0000803604667981 */ /* 0x000164000c1e1920 */
.L_x_66:
[----:B------:R-:W-:Y:S05]  /*3180*/  BSYNC B1 ;  /* 0x0000000000017941 */ /* 0x000fea0003800000 */
.L_x_65:
        /* <DEDUP_REMOVED lines=8> */
.L_x_68:
[----:B------:R-:W-:Y:S05]  /*3210*/  BSYNC B1 ;  /* 0x0000000000017941 */ /* 0x000fea0003800000 */
.L_x_67:
        /* <DEDUP_REMOVED lines=8> */
.L_x_70:
[----:B------:R-:W-:Y:S05]  /*32a0*/  BSYNC B1 ;  /* 0x0000000000017941 */ /* 0x000fea0003800000 */
.L_x_69:
[----:B0----5:R-:W-:Y:S01]  /*32b0*/  FMUL R11, R102, R23 ;  /* 0x00000017660b7220 */ /* 0x021fe20000400000 */
[----:B------:R-:W-:Y:S01]  /*32c0*/  ISETP.GT.AND P0, PT, R0, RZ, P2 ;  /* 0x000000ff0000720c */ /* 0x000fe20001704270 */
[----:B------:R-:W-:Y:S02]  /*32d0*/  BSSY B1, `(.L_x_71) ;  /* 0x0000005000017945 */ /* 0x000fe40003800000 */
[----:B------:R-:W-:-:S05]  /*32e0*/  FFMA R11, R44, R22, R11 ;  /* 0x000000162c0b7223 */ /* 0x000fca000000000b */
[----:B------:R0:W-:Y:S05]  /*32f0*/  @P3 STG.E desc[UR54][R6.64+0xa0], R11 ;  /* 0x0000a00b06003986 */ /* 0x0001ea000c101936 */
[----:B------:R-:W-:Y:S05]  /*3300*/  @!P0 BRA `(.L_x_72) ;  /* 0x0000000000048947 */ /* 0x000fea0003800000 */
[----:B------:R0:W5:Y:S02]  /*3310*/  LDG.E.LTC128B R102, desc[UR54][R2.64+0xa4] ;  /* 0x0000a43602667981 */ /* 0x000164000c1e1920 */
.L_x_72:
[----:B------:R-:W-:Y:S05]  /*3320*/  BSYNC B1 ;  /* 0x0000000000017941 */ /* 0x000fea0003800000 */
.L_x_71:
[----:B-----5:R-:W-:Y:S01]  /*3330*/  FMUL R10, R102, R23 ;  /* 0x00000017660a7220 */ /* 0x020fe20000400000 */
[----:B------:R-:W-:Y:S01]  /*3340*/  ISETP.GT.AND P1, PT, R0, 0x8, P1 ;  /* 0x000000080000780c */ /* 0x000fe20000f24270 */
[----:B------:R-:W-:Y:S02]  /*3350*/  BSSY B1, `(.L_x_73) ;  /* 0x0000005000017945 */ /* 0x000fe40003800000 */
[----:B------:R-:W-:-:S05]  /*3360*/  FFMA R45, R45, R22, R10 ;  /* 0x000000162d2d7223 */ /* 0x000fca000000000a */
[----:B------:R0:W-:Y:S05]  /*3370*/  @P0 STG.E desc[UR54][R6.64+0xa4], R45 ;  /* 0x0000a42d06000986 */ /* 0x0001ea000c101936 */
[----:B------:R-:W-:Y:S05]  /*3380*/  @!P1 BRA `(.L_x_74) ;  /* 0x0000000000049947 */ /* 0x000fea0003800000 */
[----:B------:R0:W5:Y:S02]  /*3390*/  LDG.E.LTC128B R102, desc[UR54][R4.64+0xa0] ;  /* 0x0000a03604667981 */ /* 0x000164000c1e1920 */
.L_x_74:
[----:B------:R-:W-:Y:S05]  /*33a0*/  BSYNC B1 ;  /* 0x0000000000017941 */ /* 0x000fea0003800000 */
.L_x_73:
        /* <DEDUP_REMOVED lines=8> */
.L_x_76:
[----:B------:R-:W-:Y:S05]  /*3430*/  BSYNC B1 ;  /* 0x0000000000017941 */ /* 0x000fea0003800000 */
.L_x_75:
        /* <DEDUP_REMOVED lines=8> */
.L_x_78:
[----:B------:R-:W-:Y:S05]  /*34c0*/  BSYNC B1 ;  /* 0x0000000000017941 */ /* 0x000fea0003800000 */
.L_x_77:
[----:B0----5:R-:W-:Y:S01]  /*34d0*/  FMUL R11, R102, R23 ;  /* 0x00000017660b7220 */ /* 0x021fe20000400000 */
[----:B------:R-:W-:Y:S01]  /*34e0*/  ISETP.GT.AND P2, PT, R0, RZ, P1 ;  /* 0x000000ff0000720c */ /* 0x000fe20000f44270 */
[----:B------:R-:W-:Y:S02]  /*34f0*/  BSSY B1, `(.L_x_79) ;  /* 0x0000005000017945 */ /* 0x000fe40003800000 */
[----:B------:R-:W-:-:S05]  /*3500*/  FFMA R11, R48, R22, R11 ;  /* 0x00000016300b7223 */ /* 0x000fca000000000b */
[----:B------:R0:W-:Y:S05]  /*3510*/  @P3 STG.E desc[UR54][R6.64+0xc0], R11 ;  /* 0x0000c00b06003986 */ /* 0x0001ea000c101936 */
[----:B------:R-:W-:Y:S05]  /*3520*/  @!P2 BRA `(.L_x_80) ;  /* 0x000000000004a947 */ /* 0x000fea0003800000 */
[----:B------:R0:W5:Y:S02]  /*3530*/  LDG.E.LTC128B R102, desc[UR54][R2.64+0xc4] ;  /* 0x0000c43602667981 */ /* 0x000164000c1e1920 */
.L_x_80:
[----:B------:R-:W-:Y:S05]  /*3540*/  BSYNC B1 ;  /* 0x0000000000017941 */ /* 0x000fea0003800000 */
.L_x_79:
[----:B-----5:R-:W-:Y:S01]  /*3550*/  FMUL R10, R102, R23 ;  /* 0x00000017660a7220 */ /* 0x020fe20000400000 */
[----:B------:R-:W-:Y:S01]  /*3560*/  ISETP.GT.AND P0, PT, R0, 0x8, P0 ;  /* 0x000000080000780c */ /* 0x000fe20000704270 */
[----:B------:R-:W-:Y:S02]  /*3570*/  BSSY B1, `(.L_x_81) ;  /* 0x0000005000017945 */ /* 0x000fe40003800000 */
[----:B------:R-:W-:-:S05]  /*3580*/  FFMA R49, R49, R22, R10 ;  /* 0x0000001631317223 */ /* 0x000fca000000000a */
[----:B------:R0:W-:Y:S05]  /*3590*/  @P2 STG.E desc[UR54][R6.64+0xc4], R49 ;  /* 0x0000c43106002986 */ /* 0x0001ea000c101936 */
[----:B------:R-:W-:Y:S05]  /*35a0*/  @!P0 BRA `(.L_x_82) ;  /* 0x0000000000048947 */ /* 0x000fea0003800000 */
[----:B------:R0:W5:Y:S02]  /*35b0*/  LDG.E.LTC128B R102, desc[UR54][R4.64+0xc0] ;  /* 0x0000c03604667981 */ /* 0x000164000c1e1920 */
.L_x_82:
[----:B------:R-:W-:Y:S05]  /*35c0*/  BSYNC B1 ;  /* 0x0000000000017941 */ /* 0x000fea0003800000 */
.L_x_81:
        /* <DEDUP_REMOVED lines=8> */
.L_x_84:
[----:B------:R-:W-:Y:S05]  /*3650*/  BSYNC B1 ;  /* 0x0000000000017941 */ /* 0x000fea0003800000 */
.L_x_83:
        /* <DEDUP_REMOVED lines=8> */
.L_x_86:
[----:B------:R-:W-:Y:S05]  /*36e0*/  BSYNC B1 ;  /* 0x0000000000017941 */ /* 0x000fea0003800000 */
.L_x_85:
[----:B0----5:R-:W-:Y:S01]  /*36f0*/  FMUL R11, R102, R23 ;  /* 0x00000017660b7220 */ /* 0x021fe20000400000 */
[----:B------:R-:W-:Y:S01]  /*3700*/  ISETP.GT.AND P1, PT, R0, RZ, P0 ;  /* 0x000000ff0000720c */ /* 0x000fe20000724270 */
[----:B------:R-:W-:Y:S02]  /*3710*/  BSSY B1, `(.L_x_87) ;  /* 0x0000005000017945 */ /* 0x000fe40003800000 */
[----:B------:R-:W-:-:S05]  /*3720*/  FFMA R11, R52, R22, R11 ;  /* 0x00000016340b7223 */ /* 0x000fca000000000b */
[----:B------:R0:W-:Y:S05]  /*3730*/  @P3 STG.E desc[UR54][R6.64+0xe0], R11 ;  /* 0x0000e00b06003986 */ /* 0x0001ea000c101936 */
[----:B------:R-:W-:Y:S05]  /*3740*/  @!P1 BRA `(.L_x_88) ;  /* 0x0000000000049947 */ /* 0x000fea0003800000 */
[----:B------:R0:W5:Y:S02]  /*3750*/  LDG.E.LTC128B R102, desc[UR54][R2.64+0xe4] ;  /* 0x0000e43602667981 */ /* 0x000164000c1e1920 */
.L_x_88:
[----:B------:R-:W-:Y:S05]  /*3760*/  BSYNC B1 ;  /* 0x0000000000017941 */ /* 0x000fea0003800000 */
.L_x_87:
[----:B-----5:R-:W-:Y:S01]  /*3770*/  FMUL R10, R102, R23 ;  /* 0x00000017660a7220 */ /* 0x020fe20000400000 */
[----:B------:R-:W-:Y:S01]  /*3780*/  ISETP.GT.AND P2, PT, R0, 0x8, P2 ;  /* 0x000000080000780c */ /* 0x000fe20001744270 */
[----:B------:R-:W-:Y:S02]  /*3790*/  BSSY B1, `(.L_x_89) ;  /* 0x0000005000017945 */ /* 0x000fe40003800000 */
[----:B------:R-:W-:-:S05]  /*37a0*/  FFMA R53, R53, R22, R10 ;  /* 0x0000001635357223 */ /* 0x000fca000000000a */
[----:B------:R0:W-:Y:S05]  /*37b0*/  @P1 STG.E desc[UR54][R6.64+0xe4], R53 ;  /* 0x0000e43506001986 */ /* 0x0001ea000c101936 */
[----:B------:R-:W-:Y:S05]  /*37c0*/  @!P2 BRA `(.L_x_90) ;  /* 0x000000000004a947 */ /* 0x000fea0003800000 */
[----:B------:R0:W5:Y:S02]  /*37d0*/  LDG.E.LTC128B R102, desc[UR54][R4.64+0xe0] ;  /* 0x0000e03604667981 */ /* 0x000164000c1e1920 */
.L_x_90:
[----:B------:R-:W-:Y:S05]  /*37e0*/  BSYNC B1 ;  /* 0x0000000000017941 */ /* 0x000fea0003800000 */
.L_x_89:
        /* <DEDUP_REMOVED lines=8> */
.L_x_92:
[----:B------:R-:W-:Y:S05]  /*3870*/  BSYNC B1 ;  /* 0x0000000000017941 */ /* 0x000fea0003800000 */
.L_x_91:
        /* <DEDUP_REMOVED lines=8> */
.L_x_94:
[----:B------:R-:W-:Y:S05]  /*3900*/  BSYNC B1 ;  /* 0x0000000000017941 */ /* 0x000fea0003800000 */
.L_x_93:
[----:B0----5:R-:W-:Y:S01]  /*3910*/  FMUL R11, R102, R23 ;  /* 0x00000017660b7220 */ /* 0x021fe20000400000 */
[----:B------:R-:W-:Y:S01]  /*3920*/  ISETP.GT.AND P0, PT, R0, RZ, P2 ;  /* 0x000000ff0000720c */ /* 0x000fe20001704270 */
[----:B------:R-:W-:Y:S02]  /*3930*/  BSSY B1, `(.L_x_95) ;  /* 0x0000005000017945 */ /* 0x000fe40003800000 */
[----:B------:R-:W-:-:S05]  /*3940*/  FFMA R11, R56, R22, R11 ;  /* 0x00000016380b7223 */ /* 0x000fca000000000b */
[----:B------:R0:W-:Y:S05]  /*3950*/  @P3 STG.E desc[UR54][R6.64+0x100], R11 ;  /* 0x0001000b06003986 */ /* 0x0001ea000c101936 */
[----:B------:R-:W-:Y:S05]  /*3960*/  @!P0 BRA `(.L_x_96) ;  /* 0x0000000000048947 */ /* 0x000fea0003800000 */
[----:B------:R0:W5:Y:S02]  /*3970*/  LDG.E.LTC128B R102, desc[UR54][R2.64+0x104] ;  /* 0x0001043602667981 */ /* 0x000164000c1e1920 */
.L_x_96:
[----:B------:R-:W-:Y:S05]  /*3980*/  BSYNC B1 ;  /* 0x0000000000017941 */ /* 0x000fea0003800000 */
.L_x_95:
[----:B-----5:R-:W-:Y:S01]  /*3990*/  FMUL R10, R102, R23 ;  /* 0x00000017660a7220 */ /* 0x020fe20000400000 */
[----:B------:R-:W-:Y:S01]  /*39a0*/  ISETP.GT.AND P1, PT, R0, 0x8, P1 ;  /* 0x000000080000780c */ /* 0x000fe20000f24270 */
[----:B------:R-:W-:Y:S02]  /*39b0*/  BSSY B1, `(.L_x_97) ;  /* 0x0000005000017945 */ /* 0x000fe40003800000 */
[----:B------:R-:W-:-:S05]  /*39c0*/  FFMA R57, R57, R22, R10 ;  /* 0x0000001639397223 */ /* 0x000fca000000000a */
[----:B------:R0:W-:Y:S05]  /*39d0*/  @P0 STG.E desc[UR54][R6.64+0x104], R57 ;  /* 0x0001043906000986 */ /* 0x0001ea000c101936 */
[----:B------:R-:W-:Y:S05]  /*39e0*/  @!P1 BRA `(.L_x_98) ;  /* 0x0000000000049947 */ /* 0x000fea0003800000 */
[----:B------:R0:W5:Y:S02]  /*39f0*/  LDG.E.LTC128B R102, desc[UR54][R4.64+0x100] ;  /* 0x0001003604667981 */ /* 0x000164000c1e1920 */
.L_x_98:
[----:B------:R-:W-:Y:S05]  /*3a00*/  BSYNC B1 ;  /* 0x0000000000017941 */ /* 0x000fea0003800000 */
.L_x_97:
        /* <DEDUP_REMOVED lines=8> */
.L_x_100:
[----:B------:R-:W-:Y:S05]  /*3a90*/  BSYNC B1 ;  /* 0x0000000000017941 */ /* 0x000fea0003800000 */
.L_x_99:
        /* <DEDUP_REMOVED lines=8> */
.L_x_102:
[----:B------:R-:W-:Y:S05]  /*3b20*/  BSYNC B1 ;  /* 0x0000000000017941 */ /* 0x000fea0003800000 */
.L_x_101:
[----:B0----5:R-:W-:Y:S01]  /*3b30*/  FMUL R11, R102, R23 ;  /* 0x00000017660b7220 */ /* 0x021fe20000400000 */
[----:B------:R-:W-:Y:S01]  /*3b40*/  ISETP.GT.AND P2, PT, R0, RZ, P1 ;  /* 0x000000ff0000720c */ /* 0x000fe20000f44270 */
[----:B------:R-:W-:Y:S02]  /*3b50*/  BSSY B1, `(.L_x_103) ;  /* 0x0000005000017945 */ /* 0x000fe40003800000 */
[----:B------:R-:W-:-:S05]  /*3b60*/  FFMA R11, R60, R22, R11 ;  /* 0x000000163c0b7223 */ /* 0x000fca000000000b */
[----:B------:R0:W-:Y:S05]  /*3b70*/  @P3 STG.E desc[UR54][R6.64+0x120], R11 ;  /* 0x0001200b06003986 */ /* 0x0001ea000c101936 */
[----:B------:R-:W-:Y:S05]  /*3b80*/  @!P2 BRA `(.L_x_104) ;  /* 0x000000000004a947 */ /* 0x000fea0003800000 */
[----:B------:R0:W5:Y:S02]  /*3b90*/  LDG.E.LTC128B R102, desc[UR54][R2.64+0x124] ;  /* 0x0001243602667981 */ /* 0x000164000c1e1920 */
.L_x_104:
[----:B------:R-:W-:Y:S05]  /*3ba0*/  BSYNC B1 ;  /* 0x0000000000017941 */ /* 0x000fea0003800000 */
.L_x_103:
[----:B-----5:R-:W-:Y:S01]  /*3bb0*/  FMUL R10, R102, R23 ;  /* 0x00000017660a7220 */ /* 0x020fe20000400000 */
[----:B------:R-:W-:Y:S01]  /*3bc0*/  ISETP.GT.AND P0, PT, R0, 0x8, P0 ;  /* 0x000000080000780c */ /* 0x000fe20000704270 */
[----:B------:R-:W-:Y:S02]  /*3bd0*/  BSSY B1, `(.L_x_105) ;  /* 0x0000005000017945 */ /* 0x000fe40003800000 */
[----:B------:R-:W-:-:S05]  /*3be0*/  FFMA R61, R61, R22, R10 ;  /* 0x000000163d3d7223 */ /* 0x000fca000000000a */
[----:B------:R0:W-:Y:S05]  /*3bf0*/  @P2 STG.E desc[UR54][R6.64+0x124], R61 ;  /* 0x0001243d06002986 */ /* 0x0001ea000c101936 */
[----:B------:R-:W-:Y:S05]  /*3c00*/  @!P0 BRA `(.L_x_106) ;  /* 0x0000000000048947 */ /* 0x000fea0003800000 */
[----:B------:R0:W5:Y:S02]  /*3c10*/  LDG.E.LTC128B R102, desc[UR54][R4.64+0x120] ;  /* 0x0001203604667981 */ /* 0x000164000c1e1920 */
.L_x_106:
[----:B------:R-:W-:Y:S05]  /*3c20*/  BSYNC B1 ;  /* 0x0000000000017941 */ /* 0x000fea0003800000 */
.L_x_105:
        /* <DEDUP_REMOVED lines=8> */
.L_x_108:
[----:B------:R-:W-:Y:S05]  /*3cb0*/  BSYNC B1 ;  /* 0x0000000000017941 */ /* 0x000fea0003800000 */
.L_x_107:
        /* <DEDUP_REMOVED lines=8> */
.L_x_110:
[----:B------:R-:W-:Y:S05]  /*3d40*/  BSYNC B1 ;  /* 0x0000000000017941 */ /* 0x000fea0003800000 */
.L_x_109:
[----:B0----5:R-:W-:Y:S01]  /*3d50*/  FMUL R11, R102, R23 ;  /* 0x00000017660b7220 */ /* 0x021fe20000400000 */
[----:B------:R-:W-:Y:S01]  /*3d60*/  ISETP.GT.AND P1, PT, R0, RZ, P0 ;  /* 0x000000ff0000720c */ /* 0x000fe20000724270 */
[----:B------:R-:W-:Y:S02]  /*3d70*/  BSSY B1, `(.L_x_111) ;  /* 0x0000005000017945 */ /* 0x000fe40003800000 */
[----:B------:R-:W-:-:S05]  /*3d80*/  FFMA R11, R64, R22, R11 ;  /* 0x00000016400b7223 */ /* 0x000fca000000000b */
[----:B------:R0:W-:Y:S05]  /*3d90*/  @P3 STG.E desc[UR54][R6.64+0x140], R11 ;  /* 0x0001400b06003986 */ /* 0x0001ea000c101936 */
[----:B------:R-:W-:Y:S05]  /*3da0*/  @!P1 BRA `(.L_x_112) ;  /* 0x0000000000049947 */ /* 0x000fea0003800000 */
[----:B------:R0:W5:Y:S02]  /*3db0*/  LDG.E.LTC128B R102, desc[UR54][R2.64+0x144] ;  /* 0x0001443602667981 */ /* 0x000164000c1e1920 */
.L_x_112:
[----:B------:R-:W-:Y:S05]  /*3dc0*/  BSYNC B1 ;  /* 0x0000000000017941 */ /* 0x000fea0003800000 */
.L_x_111:
[----:B-----5:R-:W-:Y:S01]  /*3dd0*/  FMUL R10, R102, R23 ;  /* 0x00000017660a7220 */ /* 0x020fe20000400000 */
[----:B------:R-:W-:Y:S01]  /*3de0*/  ISETP.GT.AND P2, PT, R0, 0x8, P2 ;  /* 0x000000080000780c */ /* 0x000fe20001744270 */
[----:B------:R-:W-:Y:S02]  /*3df0*/  BSSY B1, `(.L_x_113) ;  /* 0x0000005000017945 */ /* 0x000fe40003800000 */
[----:B------:R-:W-:-:S05]  /*3e00*/  FFMA R65, R65, R22, R10 ;  /* 0x0000001641417223 */ /* 0x000fca000000000a */
[----:B------:R0:W-:Y:S05]  /*3e10*/  @P1 STG.E desc[UR54][R6.64+0x144], R65 ;  /* 0x0001444106001986 */ /* 0x0001ea000c101936 */
[----:B------:R-:W-:Y:S05]  /*3e20*/  @!P2 BRA `(.L_x_114) ;  /* 0x000000000004a947 */ /* 0x000fea0003800000 */
[----:B------:R0:W5:Y:S02]  /*3e30*/  LDG.E.LTC128B R102, desc[UR54][R4.64+0x140] ;  /* 0x0001403604667981 */ /* 0x000164000c1e1920 */
.L_x_114:
[----:B------:R-:W-:Y:S05]  /*3e40*/  BSYNC B1 ;  /* 0x0000000000017941 */ /* 0x000fea0003800000 */
.L_x_113:
        /* <DEDUP_REMOVED lines=8> */
.L_x_116:
[----:B------:R-:W-:Y:S05]  /*3ed0*/  BSYNC B1 ;  /* 0x0000000000017941 */ /* 0x000fea0003800000 */
.L_x_115:
        /* <DEDUP_REMOVED lines=8> */
.L_x_118:
[----:B------:R-:W-:Y:S05]  /*3f60*/  BSYNC B1 ;  /* 0x0000000000017941 */ /* 0x000fea0003800000 */
.L_x_117:
[----:B0----5:R-:W-:Y:S01]  /*3f70*/  FMUL R11, R102, R23 ;  /* 0x00000017660b7220 */ /* 0x021fe20000400000 */
[----:B------:R-:W-:Y:S01]  /*3f80*/  ISETP.GT.AND P0, PT, R0, RZ, P2 ;  /* 0x000000ff0000720c */ /* 0x000fe20001704270 */
[----:B------:R-:W-:Y:S02]  /*3f90*/  BSSY B1, `(.L_x_119) ;  /* 0x0000005000017945 */ /* 0x000fe40003800000 */
[----:B------:R-:W-:-:S05]  /*3fa0*/  FFMA R11, R68, R22, R11 ;  /* 0x00000016440b7223 */ /* 0x000fca000000000b */
[----:B------:R0:W-:Y:S05]  /*3fb0*/  @P3 STG.E desc[UR54][R6.64+0x160], R11 ;  /* 0x0001600b06003986 */ /* 0x0001ea000c101936 */
[----:B------:R-:W-:Y:S05]  /*3fc0*/  @!P0 BRA `(.L_x_120) ;  /* 0x0000000000048947 */ /* 0x000fea0003800000 */
[----:B------:R0:W5:Y:S02]  /*3fd0*/  LDG.E.LTC128B R102, desc[UR54][R2.64+0x164] ;  /* 0x0001643602667981 */ /* 0x000164000c1e1920 */
.L_x_120:
[----:B------:R-:W-:Y:S05]  /*3fe0*/  BSYNC B1 ;  /* 0x0000000000017941 */ /* 0x000fea0003800000 */
.L_x_119:
[----:B-----5:R-:W-:Y:S01]  /*3ff0*/  FMUL R10, R102, R23 ;  /* 0x00000017660a7220 */ /* 0x020fe20000400000 */
[----:B------:R-:W-:Y:S01]  /*4000*/  ISETP.GT.AND P1, PT, R0, 0x8, P1 ;  /* 0x000000080000780c */ /* 0x000fe20000f24270 */
[----:B------:R-:W-:Y:S02]  /*4010*/  BSSY B1, `(.L_x_121) ;  /* 0x0000005000017945 */ /* 0x000fe40003800000 */
[----:B------:R-:W-:-:S05]  /*4020*/  FFMA R69, R69, R22, R10 ;  /* 0x0000001645457223 */ /* 0x000fca000000000a */
[----:B------:R0:W-:Y:S05]  /*4030*/  @P0 STG.E desc[UR54][R6.64+0x164], R69 ;  /* 0x0001644506000986 */ /* 0x0001ea000c101936 */
[----:B------:R-:W-:Y:S05]  /*4040*/  @!P1 BRA `(.L_x_122) ;  /* 0x0000000000049947 */ /* 0x000fea0003800000 */
[----:B------:R0:W5:Y:S02]  /*4050*/  LDG.E.LTC128B R102, desc[UR54][R4.64+0x160] ;  /* 0x0001603604667981 */ /* 0x000164000c1e1920 */
.L_x_122:
[----:B------:R-:W-:Y:S05]  /*4060*/  BSYNC B1 ;  /* 0x0000000000017941 */ /* 0x000fea0003800000 */
.L_x_121:
        /* <DEDUP_REMOVED lines=8> */
.L_x_124:
[----:B------:R-:W-:Y:S05]  /*40f0*/  BSYNC B1 ;  /* 0x0000000000017941 */ /* 0x000fea0003800000 */
.L_x_123:
        /* <DEDUP_REMOVED lines=8> */
.L_x_126:
[----:B------:R-:W-:Y:S05]  /*4180*/  BSYNC B1 ;  /* 0x0000000000017941 */ /* 0x000fea0003800000 */
.L_x_125:
[----:B0----5:R-:W-:Y:S01]  /*4190*/  FMUL R11, R102, R23 ;  /* 0x00000017660b7220 */ /* 0x021fe20000400000 */
[----:B------:R-:W-:Y:S01]  /*41a0*/  ISETP.GT.AND P2, PT, R0, RZ, P1 ;  /* 0x000000ff0000720c */ /* 0x000fe20000f44270 */
[----:B------:R-:W-:Y:S02]  /*41b0*/  BSSY B1, `(.L_x_127) ;  /* 0x0000005000017945 */ /* 0x000fe40003800000 */
[----:B------:R-:W-:-:S05]  /*41c0*/  FFMA R11, R72, R22, R11 ;  /* 0x00000016480b7223 */ /* 0x000fca000000000b */
[----:B------:R0:W-:Y:S05]  /*41d0*/  @P3 STG.E desc[UR54][R6.64+0x180], R11 ;  /* 0x0001800b06003986 */ /* 0x0001ea000c101936 */
[----:B------:R-:W-:Y:S05]  /*41e0*/  @!P2 BRA `(.L_x_128) ;  /* 0x000000000004a947 */ /* 0x000fea0003800000 */
[----:B------:R0:W5:Y:S02]  /*41f0*/  LDG.E.LTC128B R102, desc[UR54][R2.64+0x184] ;  /* 0x0001843602667981 */ /* 0x000164000c1e1920 */
.L_x_128:
[----:B------:R-:W-:Y:S05]  /*4200*/  BSYNC B1 ;  /* 0x0000000000017941 */ /* 0x000fea0003800000 */
.L_x_127:
[----:B-----5:R-:W-:Y:S01]  /*4210*/  FMUL R10, R102, R23 ;  /* 0x00000017660a7220 */ /* 0x020fe20000400000 */
[----:B------:R-:W-:Y:S01]  /*4220*/  ISETP.GT.AND P0, PT, R0, 0x8, P0 ;  /* 0x000000080000780c */ /* 0x000fe20000704270 */
[----:B------:R-:W-:Y:S02]  /*4230*/  BSSY B1, `(.L_x_129) ;  /* 0x0000005000017945 */ /* 0x000fe40003800000 */
[----:B------:R-:W-:-:S05]  /*4240*/  FFMA R73, R73, R22, R10 ;  /* 0x0000001649497223 */ /* 0x000fca000000000a */
[----:B------:R0:W-:Y:S05]  /*4250*/  @P2 STG.E desc[UR54][R6.64+0x184], R73 ;  /* 0x0001844906002986 */ /* 0x0001ea000c101936 */
[----:B------:R-:W-:Y:S05]  /*4260*/  @!P0 BRA `(.L_x_130) ;  /* 0x0000000000048947 */ /* 0x000fea0003800000 */
[----:B------:R0:W5:Y:S02]  /*4270*/  LDG.E.LTC128B R102, desc[UR54][R4.64+0x180] ;  /* 0x0001803604667981 */ /* 0x000164000c1e1920 */
.L_x_130:
[----:B------:R-:W-:Y:S05]  /*4280*/  BSYNC B1 ;  /* 0x0000000000017941 */ /* 0x000fea0003800000 */
.L_x_129:
        /* <DEDUP_REMOVED lines=8> */
.L_x_132:
[----:B------:R-:W-:Y:S05]  /*4310*/  BSYNC B1 ;  /* 0x0000000000017941 */ /* 0x000fea0003800000 */
.L_x_131:
        /* <DEDUP_REMOVED lines=8> */
.L_x_134:
[----:B------:R-:W-:Y:S05]  /*43a0*/  BSYNC B1 ;  /* 0x0000000000017941 */ /* 0x000fea0003800000 */
.L_x_133:
[----:B0----5:R-:W-:Y:S01]  /*43b0*/  FMUL R11, R102, R23 ;  /* 0x00000017660b7220 */ /* 0x021fe20000400000 */
[----:B------:R-:W-:Y:S01]  /*43c0*/  ISETP.GT.AND P1, PT, R0, RZ, P0 ;  /* 0x000000ff0000720c */ /* 0x000fe20000724270 */
[----:B------:R-:W-:Y:S02]  /*43d0*/  BSSY B1, `(.L_x_135) ;  /* 0x0000005000017945 */ /* 0x000fe40003800000 */
[----:B------:R-:W-:-:S05]  /*43e0*/  FFMA R11, R76, R22, R11 ;  /* 0x000000164c0b7223 */ /* 0x000fca000000000b */
[----:B------:R0:W-:Y:S05]  /*43f0*/  @P3 STG.E desc[UR54][R6.64+0x1a0], R11 ;  /* 0x0001a00b06003986 */ /* 0x0001ea000c101936 */
[----:B------:R-:W-:Y:S05]  /*4400*/  @!P1 BRA `(.L_x_136) ;  /* 0x0000000000049947 */ /* 0x000fea0003800000 */
[----:B------:R0:W5:Y:S02]  /*4410*/  LDG.E.LTC128B R102, desc[UR54][R2.64+0x1a4] ;  /* 0x0001a43602667981 */ /* 0x000164000c1e1920 */
.L_x_136:
[----:B------:R-:W-:Y:S05]  /*4420*/  BSYNC B1 ;  /* 0x0000000000017941 */ /* 0x000fea0003800000 */
.L_x_135:
[----:B-----5:R-:W-:Y:S01]  /*4430*/  FMUL R10, R102, R23 ;  /* 0x00000017660a7220 */ /* 0x020fe20000400000 */
[----:B------:R-:W-:Y:S01]  /*4440*/  ISETP.GT.AND P2, PT, R0, 0x8, P2 ;  /* 0x000000080000780c */ /* 0x000fe20001744270 */
[----:B------:R-:W-:Y:S02]  /*4450*/  BSSY B1, `(.L_x_137) ;  /* 0x0000005000017945 */ /* 0x000fe40003800000 */
[----:B------:R-:W-:-:S05]  /*4460*/  FFMA R77, R77, R22, R10 ;  /* 0x000000164d4d7223 */ /* 0x000fca000000000a */
[----:B------:R0:W-:Y:S05]  /*4470*/  @P1 STG.E desc[UR54][R6.64+0x1a4], R77 ;  /* 0x0001a44d06001986 */ /* 0x0001ea000c101936 */
[----:B------:R-:W-:Y:S05]  /*4480*/  @!P2 BRA `(.L_x_138) ;  /* 0x000000000004a947 */ /* 0x000fea0003800000 */
[----:B------:R0:W5:Y:S02]  /*4490*/  LDG.E.LTC128B R102, desc[UR54][R4.64+0x1a0] ;  /* 0x0001a03604667981 */ /* 0x000164000c1e1920 */
.L_x_138:
[----:B------:R-:W-:Y:S05]  /*44a0*/  BSYNC B1 ;  /* 0x0000000000017941 */ /* 0x000fea0003800000 */
.L_x_137:
        /* <DEDUP_REMOVED lines=8> */
.L_x_140:
[----:B------:R-:W-:Y:S05]  /*4530*/  BSYNC B1 ;  /* 0x0000000000017941 */ /* 0x000fea0003800000 */
.L_x_139:
        /* <DEDUP_REMOVED lines=8> */
.L_x_142:
[----:B------:R-:W-:Y:S05]  /*45c0*/  BSYNC B1 ;  /* 0x0000000000017941 */ /* 0x000fea0003800000 */
.L_x_141:
[----:B0----5:R-:W-:Y:S01]  /*45d0*/  FMUL R11, R102, R23 ;  /* 0x00000017660b7220 */ /* 0x021fe20000400000 */
[----:B------:R-:W-:Y:S01]  /*45e0*/  ISETP.GT.AND P0, PT, R0, RZ, P2 ;  /* 0x000000ff0000720c */ /* 0x000fe20001704270 */
[----:B------:R-:W-:Y:S02]  /*45f0*/  BSSY B1, `(.L_x_143) ;  /* 0x0000005000017945 */ /* 0x000fe40003800000 */
[----:B------:R-:W-:-:S05]  /*4600*/  FFMA R11, R80, R22, R11 ;  /* 0x00000016500b7223 */ /* 0x000fca000000000b */
[----:B------:R0:W-:Y:S05]  /*4610*/  @P3 STG.E desc[UR54][R6.64+0x1c0], R11 ;  /* 0x0001c00b06003986 */ /* 0x0001ea000c101936 */
[----:B------:R-:W-:Y:S05]  /*4620*/  @!P0 BRA `(.L_x_144) ;  /* 0x0000000000048947 */ /* 0x000fea0003800000 */
[----:B------:R0:W5:Y:S02]  /*4630*/  LDG.E.LTC128B R102, desc[UR54][R2.64+0x1c4] ;  /* 0x0001c43602667981 */ /* 0x000164000c1e1920 */
.L_x_144:
[----:B------:R-:W-:Y:S05]  /*4640*/  BSYNC B1 ;  /* 0x0000000000017941 */ /* 0x000fea0003800000 */
.L_x_143:
[----:B-----5:R-:W-:Y:S01]  /*4650*/  FMUL R10, R102, R23 ;  /* 0x00000017660a7220 */ /* 0x020fe20000400000 */
[----:B------:R-:W-:Y:S01]  /*4660*/  ISETP.GT.AND P1, PT, R0, 0x8, P1 ;  /* 0x000000080000780c */ /* 0x000fe20000f24270 */
[----:B------:R-:W-:Y:S02]  /*4670*/  BSSY B1, `(.L_x_145) ;  /* 0x0000005000017945 */ /* 0x000fe40003800000 */
[----:B------:R-:W-:-:S05]  /*4680*/  FFMA R81, R81, R22, R10 ;  /* 0x0000001651517223 */ /* 0x000fca000000000a */
[----:B------:R0:W-:Y:S05]  /*4690*/  @P0 STG.E desc[UR54][R6.64+0x1c4], R81 ;  /* 0x0001c45106000986 */ /* 0x0001ea000c101936 */
[----:B------:R-:W-:Y:S05]  /*46a0*/  @!P1 BRA `(.L_x_146) ;  /* 0x0000000000049947 */ /* 0x000fea0003800000 */
[----:B------:R0:W5:Y:S02]  /*46b0*/  LDG.E.LTC128B R102, desc[UR54][R4.64+0x1c0] ;  /* 0x0001c03604667981 */ /* 0x000164000c1e1920 */
.L_x_146:
[----:B------:R-:W-:Y:S05]  /*46c0*/  BSYNC B1 ;  /* 0x0000000000017941 */ /* 0x000fea0003800000 */
.L_x_145:
        /* <DEDUP_REMOVED lines=8> */
.L_x_148:
[----:B------:R-:W-:Y:S05]  /*4750*/  BSYNC B1 ;  /* 0x0000000000017941 */ /* 0x000fea0003800000 */
.L_x_147:
        /* <DEDUP_REMOVED lines=8> */
.L_x_150:
[----:B------:R-:W-:Y:S05]  /*47e0*/  BSYNC B1 ;  /* 0x0000000000017941 */ /* 0x000fea0003800000 */
.L_x_149:
[----:B0----5:R-:W-:Y:S01]  /*47f0*/  FMUL R11, R102, R23 ;  /* 0x00000017660b7220 */ /* 0x021fe20000400000 */
[----:B------:R-:W-:Y:S01]  /*4800*/  ISETP.GT.AND P2, PT, R0, RZ, P1 ;  /* 0x000000ff0000720c */ /* 0x000fe20000f44270 */
[----:B------:R-:W-:Y:S02]  /*4810*/  BSSY B1, `(.L_x_151) ;  /* 0x0000005000017945 */ /* 0x000fe40003800000 */
[----:B------:R-:W-:-:S05]  /*4820*/  FFMA R11, R84, R22, R11 ;  /* 0x00000016540b7223 */ /* 0x000fca000000000b */
[----:B------:R0:W-:Y:S05]  /*4830*/  @P3 STG.E desc[UR54][R6.64+0x1e0], R11 ;  /* 0x0001e00b06003986 */ /* 0x0001ea000c101936 */
[----:B------:R-:W-:Y:S05]  /*4840*/  @!P2 BRA `(.L_x_152) ;  /* 0x000000000004a947 */ /* 0x000fea0003800000 */
[----:B------:R0:W5:Y:S02]  /*4850*/  LDG.E.LTC128B R102, desc[UR54][R2.64+0x1e4] ;  /* 0x0001e43602667981 */ /* 0x000164000c1e1920 */
.L_x_152:
[----:B------:R-:W-:Y:S05]  /*4860*/  BSYNC B1 ;  /* 0x0000000000017941 */ /* 0x000fea0003800000 */
.L_x_151:
[----:B01--45:R-:W-:Y:S01]  /*4870*/  FMUL R2, R102, R23 ;  /* 0x0000001766027220 */ /* 0x033fe20000400000 */
[----:B------:R-:W-:Y:S01]  /*4880*/  ISETP.GT.AND P0, PT, R0, 0x8, P0 ;  /* 0x000000080000780c */ /* 0x000fe20000704270 */
[----:B------:R-:W-:Y:S02]  /*4890*/  BSSY B1, `(.L_x_153) ;  /* 0x0000005000017945 */ /* 0x000fe40003800000 */
[----:B------:R-:W-:-:S05]  /*48a0*/  FFMA R85, R85, R22, R2 ;  /* 0x0000001655557223 */ /* 0x000fca0000000002 */
[----:B------:R0:W-:Y:S05]  /*48b0*/  @P2 STG.E desc[UR54][R6.64+0x1e4], R85 ;  /* 0x0001e45506002986 */ /* 0x0001ea000c101936 */
[----:B------:R-:W-:Y:S05]  /*48c0*/  @!P0 BRA `(.L_x_154) ;  /* 0x0000000000048947 */ /* 0x000fea0003800000 */
[----:B------:R1:W5:Y:S02]  /*48d0*/  LDG.E.LTC128B R102, desc[UR54][R4.64+0x1e0] ;  /* 0x0001e03604667981 */ /* 0x000364000c1e1920 */
.L_x_154:
[----:B------:R-:W-:Y:S05]  /*48e0*/  BSYNC B1 ;  /* 0x0000000000017941 */ /* 0x000fea0003800000 */
.L_x_153:
[----:B-----5:R-:W-:Y:S01]  /*48f0*/  FMUL R3, R102, R23 ;  /* 0x0000001766037220 */ /* 0x020fe20000400000 */
[----:B------:R-:W-:Y:S01]  /*4900*/  @P0 IMAD.MOV.U32 R2, RZ, RZ, R8 ;  /* 0x000000ffff020224 */ /* 0x000fe200078e0008 */
[----:B------:R-:W-:Y:S01]  /*4910*/  ISETP.GT.AND P1, PT, R0, 0x8, P1 ;  /* 0x000000080000780c */ /* 0x000fe20000f24270 */
[----:B------:R-:W-:Y:S01]  /*4920*/  BSSY B1, `(.L_x_155) ;  /* 0x0000006000017945 */ /* 0x000fe20003800000 */
[----:B0-2---:R-:W-:Y:S01]  /*4930*/  FFMA R7, R86, R22, R3 ;  /* 0x0000001656077223 */ /* 0x005fe20000000003 */
[----:B------:R-:W-:-:S05]  /*4940*/  @P0 IMAD.MOV.U32 R3, RZ, RZ, R9 ;  /* 0x000000ffff030224 */ /* 0x000fca00078e0009 */
[----:B------:R0:W-:Y:S05]  /*4950*/  @P0 STG.E desc[UR54][R2.64+0x1e0], R7 ;  /* 0x0001e00702000986 */ /* 0x0001ea000c101936 */
[----:B------:R-:W-:Y:S05]  /*4960*/  @!P1 BRA `(.L_x_156) ;  /* 0x0000000000049947 */ /* 0x000fea0003800000 */
[----:B------:R2:W5:Y:S02]  /*4970*/  LDG.E.LTC128B R102, desc[UR54][R4.64+0x1e4] ;  /* 0x0001e43604667981 */ /* 0x000564000c1e1920 */
.L_x_156:
[----:B------:R-:W-:Y:S05]  /*4980*/  BSYNC B1 ;  /* 0x0000000000017941 */ /* 0x000fea0003800000 */
.L_x_155:
[----:B-----5:R-:W-:-:S04]  /*4990*/  FMUL R102, R102, R23 ;  /* 0x0000001766667220 */ /* 0x020fc80000400000 */
[----:B------:R-:W-:Y:S01]  /*49a0*/  FFMA R87, R87, R22, R102 ;  /* 0x0000001657577223 */ /* 0x000fe20000000066 */
[----:B------:R-:W-:Y:S06]  /*49b0*/  @!P1 BRA `(.L_x_157) ;  /* 0x0000000c00a09947 */ /* 0x000fec0003800000 */
[----:B------:R4:W-:Y:S01]  /*49c0*/  STG.E desc[UR54][R8.64+0x1e4], R87 ;  /* 0x0001e45708007986 */ /* 0x0009e2000c101936 */
[----:B------:R-:W-:Y:S05]  /*49d0*/  BRA `(.L_x_157) ;  /* 0x0000000c00987947 */ /* 0x000fea0003800000 */
.L_x_32:
[----:B------:R-:W-:Y:S01]  /*49e0*/  ULDC.64 UR4, c[0x0][0x5c0] ;  /* 0x0001700000047ab9 */ /* 0x000fe20000000a00 */
[----:B------:R-:W-:Y:S01]  /*49f0*/  ISETP.GT.AND P5, PT, R18, 0x1, PT ;  /* 0x000000011200780c */ /* 0x000fe20003fa4270 */
[-C--:B------:R-:W-:Y:S01]  /*4a00*/  FMUL R25, R25, R22.reuse ;  /* 0x0000001619197220 */ /* 0x080fe20000400000 */
[----:B------:R-:W-:Y:S01]  /*4a10*/  LEA R2, P1, R100, UR4, 0x2 ;  /* 0x0000000464027c11 */ /* 0x000fe2000f8210ff */
[-C--:B------:R-:W-:Y:S01]  /*4a20*/  FMUL R9, R26, R22.reuse ;  /* 0x000000161a097220 */ /* 0x080fe20000400000 */
[----:B------:R-:W-:Y:S01]  /*4a30*/  ISETP.GT.AND P3, PT, R0, RZ, P5 ;  /* 0x000000ff0000720c */ /* 0x000fe20002f64270 */
[-C--:B------:R-:W-:Y:S01]  /*4a40*/  FMUL R27, R27, R22.reuse ;  /* 0x000000161b1b7220 */ /* 0x080fe20000400000 */
[----:B------:R-:W-:Y:S01]  /*4a50*/  LEA.HI.X R3, R100, UR5, R7, 0x2, P1 ;  /* 0x0000000564037c11 */ /* 0x000fe200088f1407 */
[-C--:B------:R-:W-:Y:S01]  /*4a60*/  FMUL R7, R24, R22.reuse ;  /* 0x0000001618077220 */ /* 0x080fe20000400000 */
[C---:B------:R-:W-:Y:S01]  /*4a70*/  ISETP.GT.AND P0, PT, R0.reuse, 0x8, P0 ;  /* 0x000000080000780c */ /* 0x040fe20000704270 */
[-C--:B------:R-:W-:Y:S01]  /*4a80*/  FMUL R29, R29, R22.reuse ;  /* 0x000000161d1d7220 */ /* 0x080fe20000400000 */
[----:B------:R-:W-:Y:S01]  /*4a90*/  ISETP.GT.AND P5, PT, R0, 0x8, P5 ;  /* 0x000000080000780c */ /* 0x000fe20002fa4270 */
[-C--:B------:R-:W-:Y:S01]  /*4aa0*/  FMUL R11, R30, R22.reuse ;  /* 0x000000161e0b7220 */ /* 0x080fe20000400000 */
[----:B------:R0:W-:Y:S01]  /*4ab0*/  @P2 STG.E desc[UR54][R2.64], R7 ;  /* 0x0000000702002986 */ /* 0x0001e2000c101936 */
[C---:B------:R-:W-:Y:S01]  /*4ac0*/  ISETP.GT.AND P2, PT, R18.reuse, 0x8, PT ;  /* 0x000000081200780c */ /* 0x040fe20003f44270 */
[-C--:B------:R-:W-:Y:S01]  /*4ad0*/  FMUL R31, R31, R22.reuse ;  /* 0x000000161f1f7220 */ /* 0x080fe20000400000 */
[----:B------:R-:W-:Y:S01]  /*4ae0*/  SHF.L.U64.HI R5, R93, 0x2, R92 ;  /* 0x000000025d057819 */ /* 0x000fe2000001025c */
[----:B------:R-:W-:Y:S01]  /*4af0*/  FMUL R33, R33, R22 ;  /* 0x0000001621217220 */ /* 0x000fe20000400000 */
[----:B------:R-:W-:Y:S01]  /*4b00*/  LEA R4, P6, R93, R2, 0x2 ;  /* 0x000000025d047211 */ /* 0x000fe200078c10ff */
[----:B------:R-:W-:Y:S01]  /*4b10*/  @P3 STG.E desc[UR54][R2.64+0x4], R25 ;  /* 0x0000041902003986 */ /* 0x000fe2000c101936 */
[----:B------:R-:W-:Y:S01]  /*4b20*/  ISETP.GT.AND P1, PT, R18, 0x9, PT ;  /* 0x000000091200780c */ /* 0x000fe20003f24270 */
[-C--:B------:R-:W-:Y:S01]  /*4b30*/  FMUL R35, R35, R22.reuse ;  /* 0x0000001623237220 */ /* 0x080fe20000400000 */
[C---:B------:R-:W-:Y:S01]  /*4b40*/  ISETP.GT.AND P4, PT, R0.reuse, RZ, P2 ;  /* 0x000000ff0000720c */ /* 0x040fe20001784270 */
[----:B------:R-:W-:Y:S01]  /*4b50*/  IMAD.X R5, R5, 0x1, R3, P6 ;  /* 0x0000000105057824 */ /* 0x000fe200030e0603 */
[----:B------:R-:W-:Y:S01]  /*4b60*/  ISETP.GT.AND P3, PT, R0, RZ, P1 ;  /* 0x000000ff0000720c */ /* 0x000fe20000f64270 */
[-C--:B0-----:R-:W-:Y:S01]  /*4b70*/  FMUL R7, R28, R22.reuse ;  /* 0x000000161c077220 */ /* 0x081fe20000400000 */
[C---:B------:R-:W-:Y:S01]  /*4b80*/  ISETP.GT.AND P2, PT, R0.reuse, 0x8, P2 ;  /* 0x000000080000780c */ /* 0x040fe20001744270 */
[-C--:B------:R-:W-:Y:S01]  /*4b90*/  FMUL R37, R37, R22.reuse ;  /* 0x0000001625257220 */ /* 0x080fe20000400000 */
[----:B------:R-:W-:Y:S01]  /*4ba0*/  ISETP.GT.AND P1, PT, R0, 0x8, P1 ;  /* 0x000000080000780c */ /* 0x000fe20000f24270 */
[----:B------:R0:W-:Y:S01]  /*4bb0*/  @P0 STG.E desc[UR54][R4.64], R9 ;  /* 0x0000000904000986 */ /* 0x0001e2000c101936 */
[C---:B------:R-:W-:Y:S01]  /*4bc0*/  ISETP.GT.AND P0, PT, R18.reuse, 0x10, PT ;  /* 0x000000101200780c */ /* 0x040fe20003f04270 */
[-C--:B------:R-:W-:Y:S01]  /*4bd0*/  FMUL R39, R39, R22.reuse ;  /* 0x0000001627277220 */ /* 0x080fe20000400000 */
[-C--:B------:R-:W-:Y:S01]  /*4be0*/  FMUL R41, R41, R22.reuse ;  /* 0x0000001629297220 */ /* 0x080fe20000400000 */
[----:B------:R-:W-:Y:S01]  /*4bf0*/  @P5 STG.E desc[UR54][R4.64+0x4], R27 ;  /* 0x0000041b04005986 */ /* 0x000fe2000c101936 */
[----:B------:R-:W-:Y:S01]  /*4c00*/  ISETP.GT.AND P5, PT, R18, 0x11, PT ;  /* 0x000000111200780c */ /* 0x000fe20003fa4270 */
[-C--:B------:R-:W-:Y:S01]  /*4c10*/  FMUL R43, R43, R22.reuse ;  /* 0x000000162b2b7220 */ /* 0x080fe20000400000 */
[-C--:B------:R-:W-:Y:S01]  /*4c20*/  FMUL R45, R45, R22.reuse ;  /* 0x000000162d2d7220 */ /* 0x080fe20000400000 */
[----:B------:R1:W-:Y:S01]  /*4c30*/  @P4 STG.E desc[UR54][R2.64+0x20], R7 ;  /* 0x0000200702004986 */ /* 0x0003e2000c101936 */
[C---:B------:R-:W-:Y:S01]  /*4c40*/  ISETP.GT.AND P4, PT, R0.reuse, RZ, P0 ;  /* 0x000000ff0000720c */ /* 0x040fe20000784270 */
[-C--:B------:R-:W-:Y:S01]  /*4c50*/  FMUL R47, R47, R22.reuse ;  /* 0x000000162f2f7220 */ /* 0x080fe20000400000 */
[-C--:B------:R-:W-:Y:S01]  /*4c60*/  FMUL R49, R49, R22.reuse ;  /* 0x0000001631317220 */ /* 0x080fe20000400000 */
[----:B------:R-:W-:Y:S01]  /*4c70*/  @P3 STG.E desc[UR54][R2.64+0x24], R29 ;  /* 0x0000241d02003986 */ /* 0x000fe2000c101936 */
[----:B------:R-:W-:Y:S01]  /*4c80*/  ISETP.GT.AND P3, PT, R0, RZ, P5 ;  /* 0x000000ff0000720c */ /* 0x000fe20002f64270 */
[-C--:B0-----:R-:W-:Y:S01]  /*4c90*/  FMUL R9, R32, R22.reuse ;  /* 0x0000001620097220 */ /* 0x081fe20000400000 */
[-C--:B------:R-:W-:Y:S01]  /*4ca0*/  FMUL R51, R51, R22.reuse ;  /* 0x0000001633337220 */ /* 0x080fe20000400000 */
[----:B------:R0:W-:Y:S01]  /*4cb0*/  @P2 STG.E desc[UR54][R4.64+0x20], R11 ;  /* 0x0000200b04002986 */ /* 0x0001e2000c101936 */
[----:B------:R-:W-:Y:S01]  /*4cc0*/  ISETP.GT.AND P2, PT, R0, 0x8, P5 ;  /* 0x000000080000780c */ /* 0x000fe20002f44270 */
[-C--:B------:R-:W-:Y:S01]  /*4cd0*/  FMUL R53, R53, R22.reuse ;  /* 0x0000001635357220 */ /* 0x080fe20000400000 */
[----:B------:R-:W-:Y:S01]  /*4ce0*/  ISETP.GT.AND P5, PT, R18, 0x18, PT ;  /* 0x000000181200780c */ /* 0x000fe20003fa4270 */
[----:B------:R-:W-:Y:S01]  /*4cf0*/  @P1 STG.E desc[UR54][R4.64+0x24], R31 ;  /* 0x0000241f04001986 */ /* 0x000fe2000c101936 */
[----:B------:R-:W-:Y:S01]  /*4d00*/  ISETP.GT.AND P1, PT, R0, 0x8, P0 ;  /* 0x000000080000780c */ /* 0x000fe20000724270 */
[-C--:B-1----:R-:W-:Y:S01]  /*4d10*/  FMUL R7, R34, R22.reuse ;  /* 0x0000001622077220 */ /* 0x082fe20000400000 */
[----:B------:R-:W-:Y:S01]  /*4d20*/  ISETP.GT.AND P0, PT, R18, 0x19, PT ;  /* 0x000000191200780c */ /* 0x000fe20003f04270 */
[----:B------:R1:W-:Y:S01]  /*4d30*/  @P4 STG.E desc[UR54][R2.64+0x40], R9 ;  /* 0x0000400902004986 */ /* 0x0003e2000c101936 */
[C---:B------:R-:W-:Y:S01]  /*4d40*/  ISETP.GT.AND P4, PT, R0.reuse, RZ, P5 ;  /* 0x000000ff0000720c */ /* 0x040fe20002f84270 */
[-C--:B------:R-:W-:Y:S01]  /*4d50*/  FMUL R55, R55, R22.reuse ;  /* 0x0000001637377220 */ /* 0x080fe20000400000 */
[-C--:B------:R-:W-:Y:S01]  /*4d60*/  FMUL R57, R57, R22.reuse ;  /* 0x0000001639397220 */ /* 0x080fe20000400000 */
[----:B------:R-:W-:Y:S01]  /*4d70*/  @P3 STG.E desc[UR54][R2.64+0x44], R33 ;  /* 0x0000442102003986 */ /* 0x000fe2000c101936 */
[----:B------:R-:W-:Y:S01]  /*4d80*/  ISETP.GT.AND P3, PT, R0, RZ, P0 ;  /* 0x000000ff0000720c */ /* 0x000fe20000764270 */
[-C--:B0-----:R-:W-:Y:S01]  /*4d90*/  FMUL R11, R38, R22.reuse ;  /* 0x00000016260b7220 */ /* 0x081fe20000400000 */
[----:B------:R-:W-:Y:S01]  /*4da0*/  ISETP.GT.AND P0, PT, R0, 0x8, P0 ;  /* 0x000000080000780c */ /* 0x000fe20000704270 */
[-C--:B------:R-:W-:Y:S01]  /*4db0*/  FMUL R59, R59, R22.reuse ;  /* 0x000000163b3b7220 */ /* 0x080fe20000400000 */
[-C--:B------:R-:W-:Y:S01]  /*4dc0*/  FMUL R61, R61, R22.reuse ;  /* 0x000000163d3d7220 */ /* 0x080fe20000400000 */
[----:B------:R0:W-:Y:S01]  /*4dd0*/  @P1 STG.E desc[UR54][R4.64+0x40], R7 ;  /* 0x0000400704001986 */ /* 0x0001e2000c101936 */
[----:B------:R-:W-:Y:S01]  /*4de0*/  ISETP.GT.AND P1, PT, R18, 0x20, PT ;  /* 0x000000201200780c */ /* 0x000fe20003f24270 */
[-C--:B-1----:R-:W-:Y:S01]  /*4df0*/  FMUL R9, R36, R22.reuse ;  /* 0x0000001624097220 */ /* 0x082fe20000400000 */
[-C--:B------:R-:W-:Y:S01]  /*4e00*/  FMUL R63, R63, R22.reuse ;  /* 0x000000163f3f7220 */ /* 0x080fe20000400000 */
[----:B------:R-:W-:Y:S01]  /*4e10*/  @P2 STG.E desc[UR54][R4.64+0x44], R35 ;  /* 0x0000442304002986 */ /* 0x000fe2000c101936 */
[----:B------:R-:W-:Y:S01]  /*4e20*/  ISETP.GT.AND P2, PT, R0, 0x8, P5 ;  /* 0x000000080000780c */ /* 0x000fe20002f44270 */
[-C--:B------:R-:W-:Y:S01]  /*4e30*/  FMUL R65, R65, R22.reuse ;  /* 0x0000001641417220 */ /* 0x080fe20000400000 */
[----:B------:R-:W-:Y:S01]  /*4e40*/  ISETP.GT.AND P5, PT, R18, 0x21, PT ;  /* 0x000000211200780c */ /* 0x000fe20003fa4270 */
[----:B------:R1:W-:Y:S01]  /*4e50*/  @P4 STG.E desc[UR54][R2.64+0x60], R9 ;  /* 0x0000600902004986 */ /* 0x0003e2000c101936 */
[C---:B------:R-:W-:Y:S01]  /*4e60*/  ISETP.GT.AND P4, PT, R0.reuse, RZ, P1 ;  /* 0x000000ff0000720c */ /* 0x040fe20000f84270 */
[-C--:B------:R-:W-:Y:S01]  /*4e70*/  FMUL R67, R67, R22.reuse ;  /* 0x0000001643437220 */ /* 0x080fe20000400000 */
[C---:B------:R-:W-:Y:S01]  /*4e80*/  ISETP.GT.AND P1, PT, R0.reuse, 0x8, P1 ;  /* 0x000000080000780c */ /* 0x040fe20000f24270 */
[----:B------:R-:W-:Y:S01]  /*4e90*/  @P3 STG.E desc[UR54][R2.64+0x64], R37 ;  /* 0x0000642502003986 */ /* 0x000fe2000c101936 */
[----:B------:R-:W-:Y:S01]  /*4ea0*/  ISETP.GT.AND P3, PT, R0, RZ, P5 ;  /* 0x000000ff0000720c */ /* 0x000fe20002f64270 */
[-C--:B0-----:R-:W-:Y:S01]  /*4eb0*/  FMUL R7, R40, R22.reuse ;  /* 0x0000001628077220 */ /* 0x081fe20000400000 */
[-C--:B------:R-:W-:Y:S01]  /*4ec0*/  FMUL R69, R69, R22.reuse ;  /* 0x0000001645457220 */ /* 0x080fe20000400000 */
[-C--:B------:R-:W-:Y:S01]  /*4ed0*/  FMUL R71, R71, R22.reuse ;  /* 0x0000001647477220 */ /* 0x080fe20000400000 */
[-C--:B------:R-:W-:Y:S01]  /*4ee0*/  FMUL R73, R73, R22.reuse ;  /* 0x0000001649497220 */ /* 0x080fe20000400000 */
[----:B------:R0:W-:Y:S01]  /*4ef0*/  @P2 STG.E desc[UR54][R4.64+0x60], R11 ;  /* 0x0000600b04002986 */ /* 0x0001e2000c101936 */
[----:B------:R-:W-:Y:S01]  /*4f00*/  ISETP.GT.AND P2, PT, R0, 0x8, P5 ;  /* 0x000000080000780c */ /* 0x000fe20002f44270 */
[-C--:B-1----:R-:W-:Y:S01]  /*4f10*/  FMUL R9, R42, R22.reuse ;  /* 0x000000162a097220 */ /* 0x082fe20000400000 */
[C---:B------:R-:W-:Y:S01]  /*4f20*/  ISETP.GT.AND P5, PT, R18.reuse, 0x28, PT ;  /* 0x000000281200780c */ /* 0x040fe20003fa4270 */
        /* <DEDUP_REMOVED lines=12> */
[----:B------:R0:W-:Y:S01]  /*4ff0*/  @P1 STG.E desc[UR54][R4.64+0x80], R9 ;  /* 0x0000800904001986 */ /* 0x0001e2000c101936 */
[----:B------:R-:W-:Y:S01]  /*5000*/  ISETP.GT.AND P1, PT, R18, 0x30, PT ;  /* 0x000000301200780c */ /* 0x000fe20003f24270 */
[-C--:B------:R-:W-:Y:S01]  /*5010*/  FMUL R83, R83, R22.reuse ;  /* 0x0000001653537220 */ /* 0x080fe20000400000 */
[-C--:B------:R-:W-:Y:S01]  /*5020*/  FMUL R85, R85, R22.reuse ;  /* 0x0000001655557220 */ /* 0x080fe20000400000 */
[----:B------:R-:W-:Y:S01]  /*5030*/  @P2 STG.E desc[UR54][R4.64+0x84], R43 ;  /* 0x0000842b04002986 */ /* 0x000fe2000c101936 */
[-C--:B-1----:R-:W-:Y:S01]  /*5040*/  FMUL R7, R44, R22.reuse ;  /* 0x000000162c077220 */ /* 0x082fe20000400000 */
[----:B------:R-:W-:Y:S01]  /*5050*/  ISETP.GT.AND P2, PT, R0, 0x8, P5 ;  /* 0x000000080000780c */ /* 0x000fe20002f44270 */
[----:B------:R-:W-:Y:S01]  /*5060*/  FMUL R87, R87, R22 ;  /* 0x0000001657577220 */ /* 0x000fe20000400000 */
[----:B------:R-:W-:-:S02]  /*5070*/  ISETP.GT.AND P5, PT, R18, 0x31, PT ;  /* 0x000000311200780c */ /* 0x000fc40003fa4270 */
[----:B------:R1:W-:Y:S01]  /*5080*/  @P4 STG.E desc[UR54][R2.64+0xa0], R7 ;  /* 0x0000a00702004986 */ /* 0x0003e2000c101936 */
[----:B------:R-:W-:Y:S01]  /*5090*/  ISETP.GT.AND P4, PT, R0, RZ, P1 ;  /* 0x000000ff0000720c */ /* 0x000fe20000f84270 */
[----:B0-----:R-:W-:Y:S01]  /*50a0*/  FMUL R9, R48, R22 ;  /* 0x0000001630097220 */ /* 0x001fe20000400000 */
[C---:B------:R-:W-:Y:S01]  /*50b0*/  ISETP.GT.AND P1, PT, R0.reuse, 0x8, P1 ;  /* 0x000000080000780c */ /* 0x040fe20000f24270 */
[----:B------:R-:W-:Y:S01]  /*50c0*/  @P3 STG.E desc[UR54][R2.64+0xa4], R45 ;  /* 0x0000a42d02003986 */ /* 0x000fe2000c101936 */
[----:B------:R-:W-:-:S04]  /*50d0*/  ISETP.GT.AND P3, PT, R0, RZ, P5 ;  /* 0x000000ff0000720c */ /* 0x000fc80002f64270 */
[----:B------:R0:W-:Y:S01]  /*50e0*/  @P2 STG.E desc[UR54][R4.64+0xa0], R11 ;  /* 0x0000a00b04002986 */ /* 0x0001e2000c101936 */
[----:B------:R-:W-:Y:S02]  /*50f0*/  ISETP.GT.AND P2, PT, R0, 0x8, P5 ;  /* 0x000000080000780c */ /* 0x000fe40002f44270 */
[C---:B------:R-:W-:Y:S01]  /*5100*/  ISETP.GT.AND P5, PT, R18.reuse, 0x38, PT ;  /* 0x000000381200780c */ /* 0x040fe20003fa4270 */
[----:B------:R-:W-:Y:S01]  /*5110*/  @P0 STG.E desc[UR54][R4.64+0xa4], R47 ;  /* 0x0000a42f04000986 */ /* 0x000fe2000c101936 */
[----:B------:R-:W-:Y:S01]  /*5120*/  ISETP.GT.AND P0, PT, R18, 0x39, PT ;  /* 0x000000391200780c */ /* 0x000fe20003f04270 */
[----:B-1----:R-:W-:Y:S02]  /*5130*/  FMUL R7, R50, R22 ;  /* 0x0000001632077220 */ /* 0x002fe40000400000 */
[----:B------:R1:W-:Y:S01]  /*5140*/  @P4 STG.E desc[UR54][R2.64+0xc0], R9 ;  /* 0x0000c00902004986 */ /* 0x0003e2000c101936 */
[----:B------:R-:W-:-:S03]  /*5150*/  ISETP.GT.AND P4, PT, R0, RZ, P5 ;  /* 0x000000ff0000720c */ /* 0x000fc60002f84270 */
[----:B------:R-:W-:Y:S01]  /*5160*/  @P3 STG.E desc[UR54][R2.64+0xc4], R49 ;  /* 0x0000c43102003986 */ /* 0x000fe2000c101936 */
[----:B------:R-:W-:Y:S01]  /*5170*/  ISETP.GT.AND P3, PT, R0, RZ, P0 ;  /* 0x000000ff0000720c */ /* 0x000fe20000764270 */
[----:B0-----:R-:W-:Y:S01]  /*5180*/  FMUL R11, R54, R22 ;  /* 0x00000016360b7220 */ /* 0x001fe20000400000 */
[----:B------:R-:W-:Y:S01]  /*5190*/  ISETP.GT.AND P0, PT, R0, 0x8, P0 ;  /* 0x000000080000780c */ /* 0x000fe20000704270 */
[----:B------:R0:W-:Y:S01]  /*51a0*/  @P1 STG.E desc[UR54][R4.64+0xc0], R7 ;  /* 0x0000c00704001986 */ /* 0x0001e2000c101936 */
[----:B------:R-:W-:-:S03]  /*51b0*/  ISETP.GT.AND P1, PT, R18, 0x40, PT ;  /* 0x000000401200780c */ /* 0x000fc60003f24270 */
[----:B------:R-:W-:Y:S01]  /*51c0*/  @P2 STG.E desc[UR54][R4.64+0xc4], R51 ;  /* 0x0000c43304002986 */ /* 0x000fe2000c101936 */
[-C--:B-1----:R-:W-:Y:S01]  /*51d0*/  FMUL R9, R52, R22.reuse ;  /* 0x0000001634097220 */ /* 0x082fe20000400000 */
[----:B------:R-:W-:Y:S02]  /*51e0*/  ISETP.GT.AND P2, PT, R0, 0x8, P5 ;  /* 0x000000080000780c */ /* 0x000fe40002f44270 */
[----:B------:R-:W-:Y:S02]  /*51f0*/  ISETP.GT.AND P5, PT, R18, 0x41, PT ;  /* 0x000000411200780c */ /* 0x000fe40003fa4270 */
        /* <DEDUP_REMOVED lines=35> */
[-C--:B-1----:R-:W-:Y:S02]  /*5430*/  FMUL R7, R66, R22.reuse ;  /* 0x0000001642077220 */ /* 0x082fe40000400000 */
[----:B------:R1:W-:Y:S01]  /*5440*/  @P4 STG.E desc[UR54][R2.64+0x140], R9 ;  /* 0x0001400902004986 */ /* 0x0003e2000c101936 */
[C---:B------:R-:W-:Y:S02]  /*5450*/  ISETP.GT.AND P4, PT, R0.reuse, RZ, P5 ;  /* 0x000000ff0000720c */ /* 0x040fe40002f84270 */
[C---:B------:R-:W-:Y:S01]  /*5460*/  ISETP.GT.AND P5, PT, R0.reuse, 0x8, P5 ;  /* 0x000000080000780c */ /* 0x040fe20002fa4270 */
[----:B------:R-:W-:Y:S01]  /*5470*/  @P3 STG.E desc[UR54][R2.64+0x144], R65 ;  /* 0x0001444102003986 */ /* 0x000fe2000c101936 */
[----:B------:R-:W-:Y:S01]  /*5480*/  ISETP.GT.AND P3, PT, R0, RZ, P0 ;  /* 0x000000ff0000720c */ /* 0x000fe20000764270 */
[-C--:B0-----:R-:W-:Y:S01]  /*5490*/  FMUL R11, R70, R22.reuse ;  /* 0x00000016460b7220 */ /* 0x081fe20000400000 */
[----:B------:R-:W-:Y:S01]  /*54a0*/  ISETP.GT.AND P0, PT, R0, 0x8, P0 ;  /* 0x000000080000780c */ /* 0x000fe20000704270 */
[----:B------:R0:W-:Y:S01]  /*54b0*/  @P1 STG.E desc[UR54][R4.64+0x140], R7 ;  /* 0x0001400704001986 */ /* 0x0001e2000c101936 */
[----:B------:R-:W-:Y:S01]  /*54c0*/  ISETP.GT.AND P1, PT, R18, 0x60, PT ;  /* 0x000000601200780c */ /* 0x000fe20003f24270 */
[----:B-1----:R-:W-:-:S02]  /*54d0*/  FMUL R9, R68, R22 ;  /* 0x0000001644097220 */ /* 0x002fc40000400000 */
[----:B------:R-:W-:Y:S01]  /*54e0*/  @P2 STG.E desc[UR54][R4.64+0x144], R67 ;  /* 0x0001444304002986 */ /* 0x000fe2000c101936 */
[----:B------:R-:W-:-:S03]  /*54f0*/  ISETP.GT.AND P2, PT, R0, RZ, P1 ;  /* 0x000000ff0000720c */ /* 0x000fc60000f44270 */
[----:B------:R1:W-:Y:S01]  /*5500*/  @P4 STG.E desc[UR54][R2.64+0x160], R9 ;  /* 0x0001600902004986 */ /* 0x0003e2000c101936 */
[----:B------:R-:W-:Y:S01]  /*5510*/  ISETP.GT.AND P4, PT, R18, 0x61, PT ;  /* 0x000000611200780c */ /* 0x000fe20003f84270 */
[----:B0-----:R-:W-:Y:S02]  /*5520*/  FMUL R7, R72, R22 ;  /* 0x0000001648077220 */ /* 0x001fe40000400000 */
[----:B------:R-:W-:Y:S01]  /*5530*/  @P3 STG.E desc[UR54][R2.64+0x164], R69 ;  /* 0x0001644502003986 */ /* 0x000fe2000c101936 */
[----:B------:R-:W-:-:S03]  /*5540*/  ISETP.GT.AND P3, PT, R0, RZ, P4 ;  /* 0x000000ff0000720c */ /* 0x000fc60002764270 */
[----:B------:R0:W-:Y:S01]  /*5550*/  @P5 STG.E desc[UR54][R4.64+0x160], R11 ;  /* 0x0001600b04005986 */ /* 0x0001e2000c101936 */
[----:B------:R-:W-:-:S03]  /*5560*/  ISETP.GT.AND P5, PT, R0, 0x8, P4 ;  /* 0x000000080000780c */ /* 0x000fc600027a4270 */
[----:B------:R-:W-:Y:S01]  /*5570*/  @P0 STG.E desc[UR54][R4.64+0x164], R71 ;  /* 0x0001644704000986 */ /* 0x000fe2000c101936 */
[----:B------:R-:W-:Y:S01]  /*5580*/  ISETP.GT.AND P0, PT, R0, 0x8, P1 ;  /* 0x000000080000780c */ /* 0x000fe20000f04270 */
[-C--:B-1----:R-:W-:Y:S01]  /*5590*/  FMUL R9, R74, R22.reuse ;  /* 0x000000164a097220 */ /* 0x082fe20000400000 */
[C---:B------:R-:W-:Y:S01]  /*55a0*/  ISETP.GT.AND P1, PT, R18.reuse, 0x68, PT ;  /* 0x000000681200780c */ /* 0x040fe20003f24270 */
[----:B------:R1:W-:Y:S01]  /*55b0*/  @P2 STG.E desc[UR54][R2.64+0x180], R7 ;  /* 0x0001800702002986 */ /* 0x0003e2000c101936 */
[----:B------:R-:W-:Y:S02]  /*55c0*/  ISETP.GT.AND P2, PT, R18, 0x69, PT ;  /* 0x000000691200780c */ /* 0x000fe40003f44270 */
[C---:B------:R-:W-:Y:S01]  /*55d0*/  ISETP.GT.AND P4, PT, R0.reuse, RZ, P1 ;  /* 0x000000ff0000720c */ /* 0x040fe20000f84270 */
[----:B------:R-:W-:Y:S01]  /*55e0*/  @P3 STG.E desc[UR54][R2.64+0x184], R73 ;  /* 0x0001844902003986 */ /* 0x000fe2000c101936 */
[----:B------:R-:W-:Y:S01]  /*55f0*/  ISETP.GT.AND P3, PT, R0, RZ, P2 ;  /* 0x000000ff0000720c */ /* 0x000fe20001764270 */
[----:B0-----:R-:W-:Y:S01]  /*5600*/  FMUL R11, R80, R22 ;  /* 0x00000016500b7220 */ /* 0x001fe20000400000 */
[----:B------:R-:W-:-:S02]  /*5610*/  ISETP.GT.AND P1, PT, R0, 0x8, P1 ;  /* 0x000000080000780c */ /* 0x000fc40000f24270 */
[----:B------:R-:W-:Y:S01]  /*5620*/  ISETP.GT.AND P2, PT, R0, 0x8, P2 ;  /* 0x000000080000780c */ /* 0x000fe20001744270 */
[----:B------:R0:W-:Y:S01]  /*5630*/  @P0 STG.E desc[UR54][R4.64+0x180], R9 ;  /* 0x0001800904000986 */ /* 0x0001e2000c101936 */
[----:B------:R-:W-:Y:S01]  /*5640*/  ISETP.GT.AND P0, PT, R18, 0x70, PT ;  /* 0x000000701200780c */ /* 0x000fe20003f04270 */
[----:B-1----:R-:W-:Y:S02]  /*5650*/  FMUL R7, R76, R22 ;  /* 0x000000164c077220 */ /* 0x002fe40000400000 */
[----:B------:R-:W-:Y:S01]  /*5660*/  @P5 STG.E desc[UR54][R4.64+0x184], R75 ;  /* 0x0001844b04005986 */ /* 0x000fe2000c101936 */
[----:B------:R-:W-:Y:S02]  /*5670*/  ISETP.GT.AND P6, PT, R0, RZ, P0 ;  /* 0x000000ff0000720c */ /* 0x000fe400007c4270 */
[C---:B------:R-:W-:Y:S01]  /*5680*/  ISETP.GT.AND P5, PT, R18.reuse, 0x78, PT ;  /* 0x000000781200780c */ /* 0x040fe20003fa4270 */
[----:B------:R1:W-:Y:S01]  /*5690*/  @P4 STG.E desc[UR54][R2.64+0x1a0], R7 ;  /* 0x0001a00702004986 */ /* 0x0003e2000c101936 */
[----:B------:R-:W-:-:S02]  /*56a0*/  ISETP.GT.AND P4, PT, R18, 0x79, PT ;  /* 0x000000791200780c */ /* 0x000fc40003f84270 */
[----:B------:R-:W-:Y:S01]  /*56b0*/  ISETP.GT.AND P0, PT, R0, 0x8, P0 ;  /* 0x000000080000780c */ /* 0x000fe20000704270 */
[----:B0-----:R-:W-:Y:S01]  /*56c0*/  FMUL R9, R78, R22 ;  /* 0x000000164e097220 */ /* 0x001fe20000400000 */
[----:B------:R-:W-:Y:S01]  /*56d0*/  @P3 STG.E desc[UR54][R2.64+0x1a4], R77 ;  /* 0x0001a44d02003986 */ /* 0x000fe2000c101936 */
[----:B------:R-:W-:-:S03]  /*56e0*/  ISETP.GT.AND P3, PT, R18, 0x71, PT ;  /* 0x000000711200780c */ /* 0x000fc60003f64270 */
[----:B------:R0:W-:Y:S01]  /*56f0*/  @P1 STG.E desc[UR54][R4.64+0x1a0], R9 ;  /* 0x0001a00904001986 */ /* 0x0001e2000c101936 */
[C---:B------:R-:W-:Y:S02]  /*5700*/  ISETP.GT.AND P1, PT, R0.reuse, RZ, P3 ;  /* 0x000000ff0000720c */ /* 0x040fe40001f24270 */
[C---:B------:R-:W-:Y:S01]  /*5710*/  ISETP.GT.AND P3, PT, R0.reuse, 0x8, P3 ;  /* 0x000000080000780c */ /* 0x040fe20001f64270 */
[----:B------:R-:W-:Y:S01]  /*5720*/  @P2 STG.E desc[UR54][R4.64+0x1a4], R79 ;  /* 0x0001a44f04002986 */ /* 0x000fe2000c101936 */
[----:B------:R-:W-:Y:S01]  /*5730*/  ISETP.GT.AND P2, PT, R0, RZ, P5 ;  /* 0x000000ff0000720c */ /* 0x000fe20002f44270 */
[-C--:B-1----:R-:W-:Y:S01]  /*5740*/  FMUL R7, R82, R22.reuse ;  /* 0x0000001652077220 */ /* 0x082fe20000400000 */
[C---:B------:R-:W-:Y:S01]  /*5750*/  ISETP.GT.AND P5, PT, R0.reuse, 0x8, P5 ;  /* 0x000000080000780c */ /* 0x040fe20002fa4270 */
[----:B------:R1:W-:Y:S01]  /*5760*/  @P6 STG.E desc[UR54][R2.64+0x1c0], R11 ;  /* 0x0001c00b02006986 */ /* 0x0003e2000c101936 */
[C---:B------:R-:W-:Y:S02]  /*5770*/  ISETP.GT.AND P6, PT, R0.reuse, RZ, P4 ;  /* 0x000000ff0000720c */ /* 0x040fe400027c4270 */
[----:B------:R-:W-:Y:S01]  /*5780*/  ISETP.GT.AND P4, PT, R0, 0x8, P4 ;  /* 0x000000080000780c */ /* 0x000fe20002784270 */
[----:B0-----:R-:W-:-:S02]  /*5790*/  FMUL R9, R84, R22 ;  /* 0x0000001654097220 */ /* 0x001fc40000400000 */
[----:B------:R-:W-:Y:S04]  /*57a0*/  @P1 STG.E desc[UR54][R2.64+0x1c4], R81 ;  /* 0x0001c45102001986 */ /* 0x000fe8000c101936 */
[----:B------:R-:W-:Y:S01]  /*57b0*/  @P0 STG.E desc[UR54][R4.64+0x1c0], R7 ;  /* 0x0001c00704000986 */ /* 0x000fe2000c101936 */
[----:B-1----:R-:W-:-:S03]  /*57c0*/  FMUL R11, R86, R22 ;  /* 0x00000016560b7220 */ /* 0x002fc60000400000 */
[----:B------:R-:W-:Y:S04]  /*57d0*/  @P3 STG.E desc[UR54][R4.64+0x1c4], R83 ;  /* 0x0001c45304003986 */ /* 0x000fe8000c101936 */
[----:B------:R-:W-:Y:S04]  /*57e0*/  @P2 STG.E desc[UR54][R2.64+0x1e0], R9 ;  /* 0x0001e00902002986 */ /* 0x000fe8000c101936 */
[----:B------:R0:W-:Y:S02]  /*57f0*/  @P6 STG.E desc[UR54][R2.64+0x1e4], R85 ;  /* 0x0001e45502006986 */ /* 0x0001e4000c101936 */
[----:B0-----:R-:W-:-:S02]  /*5800*/  @P5 IMAD.MOV.U32 R2, RZ, RZ, R4 ;  /* 0x000000ffff025224 */ /* 0x001fc400078e0004 */
[----:B------:R-:W-:-:S05]  /*5810*/  @P5 IMAD.MOV.U32 R3, RZ, RZ, R5 ;  /* 0x000000ffff035224 */ /* 0x000fca00078e0005 */
[----:B------:R0:W-:Y:S04]  /*5820*/  @P5 STG.E desc[UR54][R2.64+0x1e0], R11 ;  /* 0x0001e00b02005986 */ /* 0x0001e8000c101936 */
[----:B------:R0:W-:Y:S02]  /*5830*/  @P4 STG.E desc[UR54][R4.64+0x1e4], R87 ;  /* 0x0001e45704004986 */ /* 0x0001e4000c101936 */
.L_x_157:
[----:B------:R-:W-:Y:S05]  /*5840*/  BSYNC B0 ;  /* 0x0000000000007941 */ /* 0x000fea0003800000 */
.L_x_31:
[----:B0-----:R-:W-:Y:S01]  /*5850*/  IMAD.U32 R2, RZ, RZ, UR52 ;  /* 0x00000034ff027e24 */ /* 0x001fe2000f8e00ff */
[----:B------:R-:W-:Y:S01]  /*5860*/  ULDC.64 UR4, c[0x0][0x650] ;  /* 0x0001940000047ab9 */ /* 0x000fe20000000a00 */
[----:B------:R-:W-:Y:S01]  /*5870*/  IMAD.U32 R3, RZ, RZ, UR53 ;  /* 0x00000035ff037e24 */ /* 0x000fe2000f8e00ff */
[----:B------:R0:W-:Y:S01]  /*5880*/  SYNCS.ARRIVE.TRANS64.A1T0 RZ, [R96+UR50], RZ ;  /* 0x000000ff60ff79a7 */ /* 0x0001e20008100032 */
[----:B------:R-:W-:Y:S01]  /*5890*/  PRMT R0, RZ, 0x7610, R0 ;  /* 0x00007610ff007816 */ /* 0x000fe20000000000 */
[----:B------:R-:W-:Y:S01]  /*58a0*/  IMAD.MOV.U32 R18, RZ, RZ, -0x1 ;  /* 0xffffffffff127424 */ /* 0x000fe200078e00ff */
[----:B------:R-:W-:Y:S01]  /*58b0*/  LEA R16, P0, R2, R16, 0x1 ;  /* 0x0000001002107211 */ /* 0x000fe200078008ff */
[----:B------:R-:W-:Y:S02]  /*58c0*/  IMAD.MOV.U32 R2, RZ, RZ, -0x1 ;  /* 0xffffffffff027424 */ /* 0x000fe400078e00ff */
[----:B------:R-:W-:Y:S01]  /*58d0*/  IMAD.MOV.U32 R19, RZ, RZ, -0x1 ;  /* 0xffffffffff137424 */ /* 0x000fe200078e00ff */
[----:B------:R-:W-:-:S02]  /*58e0*/  IADD3.X R17, R17, UR36, RZ, P0, !PT ;  /* 0x0000002411117c10 */ /* 0x000fc400087fe4ff */
[----:B------:R-:W-:-:S04]  /*58f0*/  ISETP.GE.U32.AND P0, PT, R16, UR4, PT ;  /* 0x0000000410007c0c */ /* 0x000fc8000bf06070 */
[----:B------:R-:W-:-:S13]  /*5900*/  ISETP.GE.U32.AND.EX P0, PT, R17, UR5, PT, P0 ;  /* 0x0000000511007c0c */ /* 0x000fda000bf06100 */
[----:B0-----:R-:W-:Y:S05]  /*5910*/  @P0 BRA `(.L_x_158) ;  /* 0x0000000400700947 */ /* 0x001fea0003800000 */
[----:B------:R-:W0:Y:S01]  /*5920*/  S2UR UR7, SR_CTAID.X ;  /* 0x00000000000779c3 */ /* 0x000e220000002500 */
[----:B------:R-:W-:Y:S01]  /*5930*/  ULDC.64 UR4, c[0x0][0x628] ;  /* 0x00018a0000047ab9 */ /* 0x000fe20000000a00 */
[----:B------:R-:W-:Y:S01]  /*5940*/  ULDC UR6, c[0x0][0x150] ;  /* 0x0000540000067ab9 */ /* 0x000fe20000000800 */
[----:B------:R-:W-:Y:S01]  /*5950*/  ISETP.NE.U32.AND P0, PT, RZ, UR4, PT ;  /* 0x00000004ff007c0c */ /* 0x000fe2000bf05070 */
[----:B------:R-:W-:Y:S01]  /*5960*/  ULDC UR15, c[0x0][0x630] ;  /* 0x00018c00000f7ab9 */ /* 0x000fe20000000800 */
[C---:B------:R-:W-:Y:S02]  /*5970*/  R2UR UR17, R16.reuse ;  /* 0x00000000101172ca */ /* 0x040fe400000e0000 */
[----:B------:R-:W-:Y:S01]  /*5980*/  ISETP.NE.AND.EX P0, PT, RZ, UR5, PT, P0 ;  /* 0x00000005ff007c0c */ /* 0x000fe2000bf05300 */
[----:B------:R-:W1:Y:S01]  /*5990*/  S2UR UR16, SR_CTAID.Y ;  /* 0x00000000001079c3 */ /* 0x000e620000002600 */
[----:B------:R-:W-:Y:S02]  /*59a0*/  R2UR UR12, R16 ;  /* 0x00000000100c72ca */ /* 0x000fe400000e0000 */
[----:B------:R-:W-:-:S02]  /*59b0*/  R2UR UR13, R17 ;  /* 0x00000000110d72ca */ /* 0x000fc400000e0000 */
[----:B0-----:R-:W-:-:S05]  /*59c0*/  I2FP.F32.U32 R0, UR7 ;  /* 0x0000000700007c45 */ /* 0x001fca0008201000 */
[----:B------:R-:W-:Y:S01]  /*59d0*/  FMUL R0, R0, UR6 ;  /* 0x0000000600007c20 */ /* 0x000fe20008400000 */
[----:B------:R-:W-:Y:S01]  /*59e0*/  ULDC UR6, c[0x0][0x154] ;  /* 0x0000550000067ab9 */ /* 0x000fe20000000800 */
[----:B-1----:R-:W-:-:S04]  /*59f0*/  I2FP.F32.U32 R2, UR16 ;  /* 0x0000001000027c45 */ /* 0x002fc80008201000 */
[----:B------:R-:W0:Y:S01]  /*5a00*/  F2I.U32.TRUNC.NTZ R0, R0 ;  /* 0x0000000000007305 */ /* 0x000e22000020f000 */
[----:B------:R-:W-:Y:S01]  /*5a10*/  FMUL R2, R2, UR6 ;  /* 0x0000000602027c20 */ /* 0x000fe20008400000 */
[----:B------:R-:W-:Y:S06]  /*5a20*/  @!P0 BRA `(.L_x_159) ;  /* 0x0000000000308947 */ /* 0x000fec0003800000 */
        /* <DEDUP_REMOVED lines=12> */
.L_x_159:
[----:B------:R-:W-:Y:S01]  /*5af0*/  USHF.R.U64 UR6, UR12, UR15, UR13 ;  /* 0x0000000f0c067299 */ /* 0x000fe2000800120d */
[----:B------:R-:W-:Y:S01]  /*5b00*/  R2UR UR5, R17 ;  /* 0x00000000110572ca */ /* 0x000fe200000e0000 */
[----:B------:R-:W-:Y:S01]  /*5b10*/  USHF.R.U32.HI UR4, URZ, UR15, UR13 ;  /* 0x0000000f3f047299 */ /* 0x000fe2000801160d */
[----:B------:R-:W1:Y:S01]  /*5b20*/  F2I.U32.TRUNC.NTZ R2, R2 ;  /* 0x0000000200027305 */ /* 0x000e62000020f000 */
[----:B------:R-:W-:Y:S01]  /*5b30*/  UIADD3 UR9, UP0, URZ, -UR6, URZ ;  /* 0x800000063f097290 */ /* 0x000fe2000ff1e03f */
[----:B------:R-:W-:Y:S01]  /*5b40*/  ULDC.64 UR10, c[0x0][0x620] ;  /* 0x00018800000a7ab9 */ /* 0x000fe20000000a00 */
[----:B------:R-:W-:Y:S02]  /*5b50*/  ULDC UR14, c[0x0][0x608] ;  /* 0x00018200000e7ab9 */ /* 0x000fe40000000800 */
[----:B------:R-:W-:Y:S01]  /*5b60*/  UIADD3.X UR4, URZ, ~UR4, URZ, UP0, !UPT ;  /* 0x800000043f047290 */ /* 0x000fe200087fe43f */
[----:B------:R-:W-:Y:S01]  /*5b70*/  ULDC UR15, c[0x0][0x658] ;  /* 0x00019600000f7ab9 */ /* 0x000fe20000000800 */
[----:B------:R-:W-:-:S02]  /*5b80*/  ULDC UR12, c[0x0][0x144] ;  /* 0x00005100000c7ab9 */ /* 0x000fc40000000800 */
[----:B------:R-:W-:Y:S01]  /*5b90*/  UIMAD UR8, UR4, UR10, URZ ;  /* 0x0000000a040872a4 */ /* 0x000fe2000f8e023f */
[----:B------:R-:W-:Y:S02]  /*5ba0*/  ULDC UR22, c[0x0][0x148] ;  /* 0x0000520000167ab9 */ /* 0x000fe40000000800 */
[----:B------:R-:W-:Y:S01]  /*5bb0*/  UMOV UR4, UR17 ;  /* 0x0000001100047c82 */ /* 0x000fe20008000000 */
[----:B------:R-:W-:Y:S02]  /*5bc0*/  UIMAD UR8, UR9, UR11, UR8 ;  /* 0x0000000b090872a4 */ /* 0x000fe4000f8e0208 */
[----:B------:R-:W-:Y:S01]  /*5bd0*/  UIMAD.WIDE.U32 UR4, UR9, UR10, UR4 ;  /* 0x0000000a090472a5 */ /* 0x000fe2000f8e0004 */
[----:B0-----:R-:W-:Y:S01]  /*5be0*/  R2UR UR9, R0 ;  /* 0x00000000000972ca */ /* 0x001fe200000e0000 */
[----:B------:R-:W-:Y:S01]  /*5bf0*/  ULDC UR20, c[0x0][0x648] ;  /* 0x0001920000147ab9 */ /* 0x000fe20000000800 */
[----:B-1----:R-:W-:Y:S01]  /*5c00*/  R2UR UR13, R2 ;  /* 0x00000000020d72ca */ /* 0x002fe200000e0000 */
[----:B------:R-:W-:Y:S01]  /*5c10*/  UIADD3 UR8, UR5, UR8, URZ ;  /* 0x0000000805087290 */ /* 0x000fe2000fffe03f */
[----:B------:R-:W-:-:S02]  /*5c20*/  ULDC UR21, c[0x0][0x638] ;  /* 0x00018e0000157ab9 */ /* 0x000fc40000000800 */
[----:B------:R-:W-:Y:S02]  /*5c30*/  ULDC UR5, c[0x0][0x618] ;  /* 0x0001860000057ab9 */ /* 0x000fe40000000800 */
[----:B------:R-:W-:Y:S02]  /*5c40*/  USHF.R.U64 UR10, UR4, UR5, UR8 ;  /* 0x00000005040a7299 */ /* 0x000fe40008001208 */
[----:B------:R-:W-:-:S03]  /*5c50*/  USHF.R.U32.HI UR8, URZ, UR5, UR8 ;  /* 0x000000053f087299 */ /* 0x000fc60008011608 */
[----:B------:R-:W-:Y:S01]  /*5c60*/  ULDC.64 UR4, c[0x0][0x640] ;  /* 0x0001900000047ab9 */ /* 0x000fe20000000a00 */
[----:B------:R-:W-:Y:S01]  /*5c70*/  USHF.R.U64 UR11, UR10, UR14, UR8 ;  /* 0x0000000e0a0b7299 */ /* 0x000fe20008001208 */
[----:B------:R-:W-:Y:S01]  /*5c80*/  ISETP.NE.U32.AND P0, PT, RZ, UR4, PT ;  /* 0x00000004ff007c0c */ /* 0x000fe2000bf05070 */
[----:B------:R-:W-:Y:S02]  /*5c90*/  USHF.R.U32.HI UR8, URZ, UR14, UR8 ;  /* 0x0000000e3f087299 */ /* 0x000fe40008011608 */
[----:B------:R-:W-:Y:S01]  /*5ca0*/  UIADD3 UR9, -UR9, URZ, URZ ;  /* 0x0000003f09097290 */ /* 0x000fe2000fffe13f */
[----:B------:R-:W-:Y:S01]  /*5cb0*/  ISETP.NE.AND.EX P0, PT, RZ, UR5, PT, P0 ;  /* 0x00000005ff007c0c */ /* 0x000fe2000bf05300 */
[----:B------:R-:W-:Y:S02]  /*5cc0*/  USHF.R.U64 UR17, UR11, UR15, UR8 ;  /* 0x0000000f0b117299 */ /* 0x000fe40008001208 */
[----:B------:R-:W-:Y:S02]  /*5cd0*/  UIADD3 UR18, -UR13, URZ, URZ ;  /* 0x0000003f0d127290 */ /* 0x000fe4000fffe13f */
[----:B------:R-:W-:-:S02]  /*5ce0*/  USHF.R.U32.HI UR15, URZ, UR15, UR8 ;  /* 0x0000000f3f0f7299 */ /* 0x000fc40008011608 */
[----:B------:R-:W-:Y:S01]  /*5cf0*/  UIMAD UR19, UR12, UR9, UR7 ;  /* 0x000000090c1372a4 */ /* 0x000fe2000f8e0207 */
[----:B------:R-:W-:-:S05]  /*5d00*/  UMOV UR14, UR17 ;  /* 0x00000011000e7c82 */ /* 0x000fca0008000000 */
[----:B------:R-:W-:Y:S06]  /*5d10*/  @!P0 BRA `(.L_x_160) ;  /* 0x0000000000288947 */ /* 0x000fec0003800000 */
        /* <DEDUP_REMOVED lines=10> */
.L_x_160:
        /* <DEDUP_REMOVED lines=9> */
[----:B------:R-:W-:Y:S01]  /*5e50*/  UIMAD UR5, UR7, UR21, UR17 ;  /* 0x00000015070572a4 */ /* 0x000fe2000f8e0211 */
[----:B------:R-:W-:Y:S02]  /*5e60*/  ULDC UR8, c[0x0][0x600] ;  /* 0x0001800000087ab9 */ /* 0x000fe40000000800 */
[----:B------:R-:W-:Y:S01]  /*5e70*/  ULDC UR7, c[0x0][0x610] ;  /* 0x0001840000077ab9 */ /* 0x000fe20000000800 */
[----:B------:R-:W-:Y:S02]  /*5e80*/  UIMAD UR5, UR5, UR8, UR10 ;  /* 0x00000008050572a4 */ /* 0x000fe4000f8e020a */
[----:B------:R-:W-:-:S04]  /*5e90*/  UIMAD UR4, UR4, UR7, UR19 ;  /* 0x00000007040472a4 */ /* 0x000fc8000f8e0213 */
[----:B------:R-:W-:Y:S02]  /*5ea0*/  USEL UR7, UR5, UR4, !UP0 ;  /* 0x0000000405077287 */ /* 0x000fe4000c000000 */
[----:B------:R-:W-:-:S04]  /*5eb0*/  USEL UR4, UR4, UR5, !UP0 ;  /* 0x0000000504047287 */ /* 0x000fc8000c000000 */
[----:B------:R-:W-:Y:S02]  /*5ec0*/  IMAD.U32 R2, RZ, RZ, UR7 ;  /* 0x00000007ff027e24 */ /* 0x000fe4000f8e00ff */
[----:B------:R-:W-:-:S07]  /*5ed0*/  IMAD.U32 R18, RZ, RZ, UR4 ;  /* 0x00000004ff127e24 */ /* 0x000fce000f8e00ff */
.L_x_158:
[----:B------:R-:W-:Y:S01]  /*5ee0*/  ULEA UR5, UR37, UR45, 0x1 ;  /* 0x0000002d25057291 */ /* 0x000fe2000f8e083f */
[----:B------:R-:W-:Y:S01]  /*5ef0*/  LOP3.LUT P0, RZ, R0, 0xff, RZ, 0xc0, !PT ;  /* 0x000000ff00ff7812 */ /* 0x000fe2000780c0ff */
[----:B------:R-:W-:Y:S01]  /*5f00*/  ULOP3.LUT UR45, UR45, 0x1, URZ, 0xc0, !UPT ;  /* 0x000000012d2d7892 */ /* 0x000fe2000f8ec03f */
[----:B------:R-:W-:Y:S01]  /*5f10*/  LOP3.LUT R98, R98, 0x1, RZ, 0x3c, !PT ;  /* 0x0000000162627812 */ /* 0x000fe200078e3cff */
[----:B------:R-:W-:Y:S02]  /*5f20*/  USHF.R.U32.HI UR4, URZ, 0x1, UR5 ;  /* 0x000000013f047899 */ /* 0x000fe40008011605 */
[----:B------:R-:W-:Y:S02]  /*5f30*/  UISETP.GT.U32.AND UP0, UPT, UR5, 0x1, UPT ;  /* 0x000000010500788c */ /* 0x000fe4000bf04070 */
[----:B------:R-:W-:Y:S02]  /*5f40*/  ULOP3.LUT UR4, UR4, 0x1, URZ, 0xc0, !UPT ;  /* 0x0000000104047892 */ /* 0x000fe4000f8ec03f */
[----:B------:R-:W-:-:S02]  /*5f50*/  UISETP.LT.U32.AND UP0, UPT, UR42, 0x7f, UP0 ;  /* 0x0000007f2a00788c */ /* 0x000fc40008701070 */
[----:B------:R-:W-:Y:S02]  /*5f60*/  UISETP.NE.U32.AND UP1, UPT, UR4, 0x1, UPT ;  /* 0x000000010400788c */ /* 0x000fe4000bf25070 */
[----:B------:R-:W-:Y:S02]  /*5f70*/  USEL UR5, URZ, 0x1, !UP0 ;  /* 0x000000013f057887 */ /* 0x000fe4000c000000 */
[----:B------:R-:W-:-:S04]  /*5f80*/  UISETP.GT.U32.AND UP1, UPT, UR42, 0x7e, !UP1 ;  /* 0x0000007e2a00788c */ /* 0x000fc8000cf24070 */
[----:B------:R-:W-:-:S04]  /*5f90*/  USEL UR4, URZ, 0x1, !UP1 ;  /* 0x000000013f047887 */ /* 0x000fc8000c800000 */
[----:B------:R-:W-:Y:S01]  /*5fa0*/  ULOP3.LUT UR48, UR4, UR48, UR5, 0x96, !UPT ;  /* 0x0000003004307292 */ /* 0x000fe2000f8e9605 */
[----:B------:R-:W-:Y:S11]  /*5fb0*/  @P0 BRA `(.L_x_161) ;  /* 0xffffffb4008c0947 */ /* 0x000ff6000383ffff */
[----:B------:R-:W-:Y:S05]  /*5fc0*/  EXIT ;  /* 0x000000000000794d */ /* 0x000fea0003800000 */
.L_x_12:
[----:B------:R-:W-:-:S08]  /*5fd0*/  ISETP.NE.AND P0, PT, RZ, UR8, PT ;  /* 0x00000008ff007c0c */ /* 0x000fd0000bf05270 */
[----:B-----5:R-:W0:-:S00]  /*5fe0*/  USETMAXREG.DEALLOC.CTAPOOL 0x28 ;  /* 0x00000028000079c8 */ /* 0x020e0000080e0500 */
[----:B------:R-:W-:Y:S05]  /*5ff0*/  @P0 EXIT ;  /* 0x000000000000094d */ /* 0x000fea0003800000 */
[----:B0-----:R-:W-:Y:S01]  /*6000*/  LOP3.LUT P0, RZ, R0, 0xff, RZ, 0xc0, !PT ;  /* 0x000000ff00ff7812 */ /* 0x001fe2000780c0ff */
[----:B------:R-:W-:Y:S02]  /*6010*/  IMAD.MOV.U32 R8, RZ, RZ, 0x1 ;  /* 0x00000001ff087424 */ /* 0x000fe400078e00ff */
[----:B------:R-:W-:-:S10]  /*6020*/  IMAD.MOV.U32 R0, RZ, RZ, RZ ;  /* 0x000000ffff007224 */ /* 0x000fd400078e00ff */
[----:B------:R-:W-:Y:S05]  /*6030*/  @!P0 BRA `(.L_x_162) ;  /* 0x0000000c00448947 */ /* 0x000fea0003800000 */
[----:B------:R-:W-:Y:S01]  /*6040*/  LOP3.LUT P0, RZ, R4, 0x1f, RZ, 0xc0, !PT ;  /* 0x0000001f04ff7812 */ /* 0x000fe2000780c0ff */
[----:B------:R-:W-:Y:S01]  /*6050*/  ULDC UR5, c[0x0][0x658] ;  /* 0x0001960000057ab9 */ /* 0x000fe20000000800 */
[----:B------:R-:W-:Y:S01]  /*6060*/  UMOV UR6, 0xffffffff ;  /* 0xffffffff00067882 */ /* 0x000fe20000000000 */
[----:B------:R-:W-:Y:S01]  /*6070*/  BSSY B0, `(.L_x_162) ;  /* 0x00000cd000007945 */ /* 0x000fe20003800000 */
[----:B------:R-:W-:Y:S01]  /*6080*/  USHF.L.U32 UR6, UR6, UR5, URZ ;  /* 0x0000000506067299 */ /* 0x000fe2000800063f */
[C---:B------:R-:W-:Y:S01]  /*6090*/  ISETP.NE.AND P3, PT, R3.reuse, RZ, PT ;  /* 0x000000ff0300720c */ /* 0x040fe20003f65270 */
[----:B------:R-:W-:Y:S01]  /*60a0*/  IMAD.MOV.U32 R9, RZ, RZ, 0x1 ;  /* 0x00000001ff097424 */ /* 0x000fe200078e00ff */
[----:B------:R-:W-:Y:S01]  /*60b0*/  ISETP.NE.OR P0, PT, R3, RZ, !P0 ;  /* 0x000000ff0300720c */ /* 0x000fe20004705670 */
[----:B------:R-:W-:Y:S01]  /*60c0*/  IMAD.MOV.U32 R8, RZ, RZ, 0x1 ;  /* 0x00000001ff087424 */ /* 0x000fe200078e00ff */
[----:B------:R-:W-:Y:S01]  /*60d0*/  ULDC UR4, c[0x0][0x600] ;  /* 0x0001800000047ab9 */ /* 0x000fe20000000800 */
[----:B------:R-:W-:Y:S01]  /*60e0*/  IMAD.MOV.U32 R0, RZ, RZ, RZ ;  /* 0x000000ffff007224 */ /* 0x000fe200078e00ff */
[----:B------:R-:W-:Y:S01]  /*60f0*/  UMOV UR7, 0x1 ;  /* 0x0000000100077882 */ /* 0x000fe20000000000 */
[----:B------:R-:W-:-:S02]  /*6100*/  UIADD3 UR21, UR37, 0x1, URZ ;  /* 0x0000000125157890 */ /* 0x000fc4000fffe03f */
[----:B------:R-:W-:Y:S02]  /*6110*/  ULOP3.LUT UR13, UR40, 0x2, URZ, 0xfc, !UPT ;  /* 0x00000002280d7892 */ /* 0x000fe4000f8efc3f */
[----:B------:R-:W-:Y:S02]  /*6120*/  UIADD3 UR4, UR4, -0x1, URZ ;  /* 0xffffffff04047890 */ /* 0x000fe4000fffe03f */
[----:B------:R-:W-:Y:S02]  /*6130*/  USHF.L.U32 UR5, UR7, UR5, URZ ;  /* 0x0000000507057299 */ /* 0x000fe4000800063f */
[----:B------:R-:W-:Y:S01]  /*6140*/  ULOP3.LUT UR6, URZ, UR6, URZ, 0x33, !UPT ;  /* 0x000000063f067292 */ /* 0x000fe2000f8e333f */
[----:B------:R-:W-:-:S11]  /*6150*/  ULDC.64 UR30, c[0x0][0x198] ;  /* 0x00006600001e7ab9 */ /* 0x000fd60000000a00 */
.L_x_174:
[----:B------:R-:W-:-:S03]  /*6160*/  UMOV UR7, 0xffffffff ;  /* 0xffffffff00077882 */ /* 0x000fc60000000000 */
[----:B------:R-:W-:Y:S05]  /*6170*/  BRA.DIV UR7, `(.L_x_163) ;  /* 0x0000000e07c47947 */ /* 0x000fea000b800000 */
[----:B------:R-:W-:-:S13]  /*6180*/  ELECT P6, URZ, PT ;  /* 0x00000000003f782f */ /* 0x000fda00038c0000 */
.L_x_185:
[----:B------:R-:W0:Y:S01]  /*6190*/  LDC R3, c[0x0][0x28c] ;  /* 0x0000a300ff037b82 */ /* 0x000e220000000800 */
[----:B------:R-:W-:Y:S01]  /*61a0*/  BSSY B1, `(.L_x_164) ;  /* 0x0000044000017945 */ /* 0x000fe20003800000 */
[----:B0-----:R-:W-:-:S13]  /*61b0*/  ISETP.LT.OR P6, PT, R3, 0x1, !P6 ;  /* 0x000000010300780c */ /* 0x001fda00077c1670 */
[----:B------:R-:W-:Y:S05]  /*61c0*/  @P6 BRA `(.L_x_165) ;  /* 0x0000000400046947 */ /* 0x000fea0003800000 */
[----:B------:R-:W-:Y:S02]  /*61d0*/  IMAD.SHL.U32 R6, R2, 0x80, RZ ;  /* 0x0000008002067824 */ /* 0x000fe400078e00ff */
[----:B------:R-:W-:Y:S02]  /*61e0*/  IMAD.SHL.U32 R18, R18, 0x40, RZ ;  /* 0x0000004012127824 */ /* 0x000fe400078e00ff */
[----:B------:R-:W-:Y:S02]  /*61f0*/  IMAD.MOV.U32 R11, RZ, RZ, RZ ;  /* 0x000000ffff0b7224 */ /* 0x000fe400078e00ff */
[----:B------:R-:W-:Y:S02]  /*6200*/  IMAD.U32 R12, RZ, RZ, UR21 ;  /* 0x00000015ff0c7e24 */ /* 0x000fe4000f8e00ff */
[----:B------:R-:W-:Y:S02]  /*6210*/  IMAD.MOV.U32 R2, RZ, RZ, R8 ;  /* 0x000000ffff027224 */ /* 0x000fe400078e0008 */
[----:B------:R-:W-:-:S07]  /*6220*/  IMAD.MOV.U32 R3, RZ, RZ, R0 ;  /* 0x000000ffff037224 */ /* 0x000fce00078e0000 */
.L_x_169:
[----:B------:R-:W0:Y:S01]  /*6230*/  S2R R5, SR_CgaCtaId ;  /* 0x0000000000057919 */ /* 0x000e220000008800 */
[----:B------:R-:W-:-:S04]  /*6240*/  MOV R4, 0x400 ;  /* 0x0000040000047802 */ /* 0x000fc80000000f00 */
[----:B0-----:R-:W-:Y:S02]  /*6250*/  LEA R10, R5, R4, 0x18 ;  /* 0x00000004050a7211 */ /* 0x001fe400078ec0ff */
[----:B------:R-:W-:Y:S01]  /*6260*/  SHF.L.U32 R4, R2, 0x1f, RZ ;  /* 0x0000001f02047819 */ /* 0x000fe200000006ff */
[----:B------:R-:W0:Y:S02]  /*6270*/  @!P3 LDC R5, c[0x0][0x500] ;  /* 0x00014000ff05bb82 */ /* 0x000e240000000800 */
[----:B------:R-:W-:-:S04]  /*6280*/  IMAD R7, R3, 0x8, R10 ;  /* 0x0000000803077824 */ /* 0x000fc800078e020a */
[----:B------:R-:W1:Y:S02]  /*6290*/  SYNCS.PHASECHK.TRANS64.TRYWAIT P1, [R7+URZ+0x10], R4 ;  /* 0x00001004070075a7 */ /* 0x000e64000802017f */
[----:B-1----:R-:W-:Y:S05]  /*62a0*/  @!P1 BRA `(.L_x_166) ;  /* 0x0000000c00989947 */ /* 0x002fea0003800000 */
.L_x_186:
[----:B------:R-:W-:Y:S01]  /*62b0*/  UPRMT UR7, UR13, 0x9910, URZ ;  /* 0x000099100d077896 */ /* 0x000fe2000800003f */
[----:B0-----:R0:W-:Y:S03]  /*62c0*/  @!P3 SYNCS.ARRIVE.TRANS64 RZ, [R7+URZ], R5 ;  /* 0x0000000507ffb9a7 */ /* 0x0011e6000800003f */
[----:B------:R-:W-:-:S06]  /*62d0*/  UISETP.NE.AND UP0, UPT, UR7, 0x2, UPT ;  /* 0x000000020700788c */ /* 0x000fcc000bf05270 */
[----:B------:R-:W-:-:S13]  /*62e0*/  PLOP3.LUT P1, PT, PT, PT, UP0, 0x80, 0x0 ;  /* 0x000000000000781c */ /* 0x000fda0003f2f008 */
[----:B0-----:R-:W-:Y:S05]  /*62f0*/  @P1 BRA `(.L_x_167) ;  /* 0x0000000000041947 */ /* 0x001fea0003800000 */
[----:B------:R-:W-:Y:S01]  /*6300*/  BPT.TRAP 0x1 ;  /* 0x000000040000795c */ /* 0x000fe20000300000 */
.L_x_167:
[----:B------:R-:W-:Y:S05]  /*6310*/  @P0 BRA `(.L_x_168) ;  /* 0x0000000000040947 */ /* 0x000fea0003800000 */
[----:B------:R-:W-:Y:S01]  /*6320*/  BPT.TRAP 0x1 ;  /* 0x000000040000795c */ /* 0x000fe20000300000 */
.L_x_168:
[--C-:B-1----:R-:W-:Y:S01]  /*6330*/  IMAD R4, R3, 0x4000, R10.reuse ;  /* 0x0000400003047824 */ /* 0x102fe200078e020a */
[----:B------:R-:W-:Y:S01]  /*6340*/  R2UR UR34, R11 ;  /* 0x000000000b2272ca */ /* 0x000fe200000e0000 */
[----:B------:R-:W-:Y:S01]  /*6350*/  IMAD R10, R3, 0x8000, R10 ;  /* 0x00008000030a7824 */ /* 0x000fe200078e020a */
[----:B------:R-:W-:Y:S01]  /*6360*/  R2UR UR33, R7 ;  /* 0x00000000072172ca */ /* 0x000fe200000e0000 */
[----:B------:R-:W-:Y:S01]  /*6370*/  VIADD R12, R12, 0xffffffff ;  /* 0xffffffff0c0c7836 */ /* 0x000fe20000000000 */
[----:B------:R-:W-:Y:S01]  /*6380*/  R2UR UR24, R4 ;  /* 0x00000000041872ca */ /* 0x000fe200000e0000 */
[----:B------:R-:W-:Y:S01]  /*6390*/  UIADD3 UR14, UP0, UR30, 0xf0, URZ ;  /* 0x000000f01e0e7890 */ /* 0x000fe2000ff1e03f */
[----:B------:R-:W-:Y:S01]  /*63a0*/  R2UR UR8, R10 ;  /* 0x000000000a0872ca */ /* 0x000fe200000e0000 */
[----:B------:R-:W-:Y:S01]  /*63b0*/  UIADD3 UR42, UP1, UR30, 0x1f0, URZ ;  /* 0x000001f01e2a7890 */ /* 0x000fe2000ff3e03f */
[----:B------:R-:W-:Y:S01]  /*63c0*/  R2UR UR36, R19 ;  /* 0x00000000132472ca */ /* 0x000fe200000e0000 */
[----:B------:R-:W-:Y:S01]  /*63d0*/  UIADD3.X UR15, URZ, UR31, URZ, UP0, !UPT ;  /* 0x0000001f3f0f7290 */ /* 0x000fe200087fe43f */
[----:B------:R-:W-:Y:S01]  /*63e0*/  R2UR UR35, R18 ;  /* 0x00000000122372ca */ /* 0x000fe200000e0000 */
[----:B------:R-:W-:Y:S01]  /*63f0*/  UIADD3.X UR43, URZ, UR31, URZ, UP1, !UPT ;  /* 0x0000001f3f2b7290 */ /* 0x000fe20008ffe43f */
[----:B------:R-:W-:Y:S01]  /*6400*/  R2UR UR19, R6 ;  /* 0x00000000061372ca */ /* 0x000fe200000e0000 */
[----:B------:R-:W-:Y:S01]  /*6410*/  UIADD3 UR26, UR34, 0x20, URZ ;  /* 0x00000020221a7890 */ /* 0x000fe2000fffe03f */
[----:B------:R-:W-:Y:S01]  /*6420*/  ISETP.GT.AND P2, PT, R12, 0x1, PT ;  /* 0x000000010c00780c */ /* 0x000fe20003f44270 */
[----:B------:R-:W-:Y:S01]  /*6430*/  VIADD R3, R3, 0x1 ;  /* 0x0000000103037836 */ /* 0x000fe20000000000 */
[----:B------:R-:W-:Y:S01]  /*6440*/  UMOV UR22, 0x0 ;  /* 0x0000000000167882 */ /* 0x000fe20000000000 */
[----:B------:R-:W-:Y:S01]  /*6450*/  UIADD3 UR32, UR24, 0x100, URZ ;  /* 0x0000010018207890 */ /* 0x000fe2000fffe03f */
[----:B------:R-:W-:Y:S01]  /*6460*/  VIADD R11, R11, 0x40 ;  /* 0x000000400b0b7836 */ /* 0x000fe20000000000 */
[----:B------:R-:W-:Y:S01]  /*6470*/  UIADD3 UR24, UR24, 0x2100, URZ ;  /* 0x0000210018187890 */ /* 0x000fe2000fffe03f */
[----:B------:R-:W-:Y:S01]  /*6480*/  ISETP.NE.AND P1, PT, R3, 0x2, PT ;  /* 0x000000020300780c */ /* 0x000fe20003f25270 */
[----:B------:R-:W-:-:S02]  /*6490*/  UIADD3 UR16, UR8, 0x8100, URZ ;  /* 0x0000810008107890 */ /* 0x000fc4000fffe03f */
[----:B------:R-:W-:Y:S01]  /*64a0*/  UIADD3 UR8, UR8, 0xc100, URZ ;  /* 0x0000c10008087890 */ /* 0x000fe2000fffe03f */
[----:B------:R-:W-:Y:S01]  /*64b0*/  SEL R5, RZ, 0x1, P1 ;  /* 0x00000001ff057807 */ /* 0x000fe20000800000 */
[----:B------:R-:W-:Y:S01]  /*64c0*/  UMOV UR23, 0x10000000 ;  /* 0x1000000000177882 */ /* 0x000fe20000000000 */
[----:B------:R-:W-:Y:S01]  /*64d0*/  UMOV UR25, UR33 ;  /* 0x0000002100197c82 */ /* 0x000fe20008000000 */
[----:B------:R-:W-:Y:S01]  /*64e0*/  UMOV UR28, UR36 ;  /* 0x00000024001c7c82 */ /* 0x000fe20008000000 */
[----:B------:R-:W-:Y:S01]  /*64f0*/  UMOV UR27, UR35 ;  /* 0x00000023001b7c82 */ /* 0x000fe20008000000 */
[----:B------:R-:W-:Y:S01]  /*6500*/  UMOV UR17, UR33 ;  /* 0x0000002100117c82 */ /* 0x000fe20008000000 */
[----:B------:R-:W-:Y:S01]  /*6510*/  UMOV UR18, UR34 ;  /* 0x0000002200127c82 */ /* 0x000fe20008000000 */
[----:B------:R-:W-:Y:S01]  /*6520*/  UMOV UR20, UR36 ;  /* 0x0000002400147c82 */ /* 0x000fe20008000000 */
[----:B------:R0:W-:Y:S01]  /*6530*/  UTMALDG.3D [UR32], [UR14], desc[UR22] ;  /* 0x000016200e0075b4 */ /* 0x0001e20008011000 */
[----:B------:R-:W-:Y:S01]  /*6540*/  UMOV UR9, UR33 ;  /* 0x0000002100097c82 */ /* 0x000fe20008000000 */
[----:B------:R-:W-:Y:S01]  /*6550*/  UMOV UR11, UR19 ;  /* 0x00000013000b7c82 */ /* 0x000fe20008000000 */
[----:B------:R-:W-:Y:S01]  /*6560*/  UMOV UR12, UR36 ;  /* 0x00000024000c7c82 */ /* 0x000fe20008000000 */
[----:B------:R-:W-:Y:S01]  /*6570*/  UMOV UR10, UR26 ;  /* 0x0000001a000a7c82 */ /* 0x000fe20008000000 */
[----:B------:R-:W-:-:S02]  /*6580*/  LOP3.LUT R2, R2, R5, RZ, 0x3c, !PT ;  /* 0x0000000502027212 */ /* 0x000fc400078e3cff */
[----:B------:R-:W-:Y:S01]  /*6590*/  SEL R3, R3, RZ, P1 ;  /* 0x000000ff03037207 */ /* 0x000fe20000800000 */
[----:B------:R0:W-:Y:S01]  /*65a0*/  UTMALDG.3D [UR24], [UR14], desc[UR22] ;  /* 0x000016180e0075b4 */ /* 0x0001e20008011000 */
[----:B------:R0:W-:Y:S01]  /*65b0*/  UTMALDG.3D [UR16], [UR42], desc[UR22] ;  /* 0x000016102a0075b4 */ /* 0x0001e20008011000 */
[----:B------:R0:W-:Y:S02]  /*65c0*/  UTMALDG.3D [UR8], [UR42], desc[UR22] ;  /* 0x000016082a0075b4 */ /* 0x0001e40008011000 */
[----:B0-----:R-:W-:Y:S05]  /*65d0*/  @P2 BRA `(.L_x_169) ;  /* 0xfffffffc00142947 */ /* 0x001fea000383ffff */
.L_x_165:
[----:B------:R-:W-:Y:S05]  /*65e0*/  BSYNC B1 ;  /* 0x0000000000017941 */ /* 0x000fea0003800000 */
.L_x_164:
[----:B------:R-:W-:Y:S01]  /*65f0*/  LOP3.LUT P4, RZ, R9, 0xff, RZ, 0xc0, !PT ;  /* 0x000000ff09ff7812 */ /* 0x000fe2000788c0ff */
[----:B------:R-:W-:Y:S01]  /*6600*/  VIADD R0, R0, UR37 ;  /* 0x0000002500007c36 */ /* 0x000fe20008000000 */
[----:B------:R-:W-:Y:S01]  /*6610*/  ULDC.64 UR8, c[0x0][0x650] ;  /* 0x0001940000087ab9 */ /* 0x000fe20000000a00 */
[----:B------:R-:W-:Y:S01]  /*6620*/  BSSY B1, `(.L_x_170) ;  /* 0x000006f000017945 */ /* 0x000fe20003800000 */
[----:B------:R-:W-:Y:S01]  /*6630*/  IMAD.MOV.U32 R18, RZ, RZ, -0x1 ;  /* 0xffffffffff127424 */ /* 0x000fe200078e00ff */
[----:B------:R-:W-:Y:S01]  /*6640*/  PRMT R9, RZ, 0x7610, R9 ;  /* 0x00007610ff097816 */ /* 0x000fe20000000009 */
[----:B------:R-:W-:Y:S01]  /*6650*/  IMAD.MOV.U32 R19, RZ, RZ, -0x1 ;  /* 0xffffffffff137424 */ /* 0x000fe200078e00ff */
[C---:B------:R-:W-:Y:S02]  /*6660*/  ISETP.GT.U32.AND P1, PT, R0.reuse, 0x1, PT ;  /* 0x000000010000780c */ /* 0x040fe40003f24070 */
[----:B------:R-:W-:Y:S02]  /*6670*/  SHF.R.U32.HI R2, RZ, 0x1, R0 ;  /* 0x00000001ff027819 */ /* 0x000fe40000011600 */
[----:B------:R-:W-:-:S02]  /*6680*/  LOP3.LUT R0, R0, 0x1, RZ, 0xc0, !PT ;  /* 0x0000000100007812 */ /* 0x000fc400078ec0ff */
[----:B------:R-:W0:Y:S01]  /*6690*/  @P4 S2R R4, SR_CgaCtaId ;  /* 0x0000000000044919 */ /* 0x000e220000008800 */
[----:B------:R-:W-:Y:S02]  /*66a0*/  @P4 MOV R3, 0x400 ;  /* 0x0000040000034802 */ /* 0x000fe40000000f00 */
[----:B------:R-:W-:-:S04]  /*66b0*/  LOP3.LUT R2, R2, 0x1, RZ, 0xc0, !PT ;  /* 0x0000000102027812 */ /* 0x000fc800078ec0ff */
[----:B------:R-:W-:Y:S02]  /*66c0*/  ISETP.NE.U32.AND P2, PT, R2, 0x1, PT ;  /* 0x000000010200780c */ /* 0x000fe40003f45070 */
[----:B0-----:R-:W-:Y:S01]  /*66d0*/  @P4 LEA R3, R4, R3, 0x18 ;  /* 0x0000000304034211 */ /* 0x001fe200078ec0ff */
[----:B------:R-:W-:-:S03]  /*66e0*/  IMAD.U32 R4, RZ, RZ, UR37 ;  /* 0x00000025ff047e24 */ /* 0x000fc6000f8e00ff */
[----:B------:R0:W-:Y:S01]  /*66f0*/  @P4 SYNCS.ARRIVE.TRANS64.A1T0 RZ, [R3+URZ+0x58], RZ ;  /* 0x000058ff03ff49a7 */ /* 0x0001e2000810003f */
[----:B------:R-:W-:Y:S02]  /*6700*/  IADD3 R16, P4, R16, UR52, RZ ;  /* 0x0000003410107c10 */ /* 0x000fe4000ff9e0ff */
[----:B------:R-:W-:Y:S02]  /*6710*/  ISETP.LT.U32.AND P1, PT, R4, 0x2, P1 ;  /* 0x000000020400780c */ /* 0x000fe40000f21070 */
[----:B------:R-:W-:Y:S02]  /*6720*/  IADD3.X R17, R17, UR39, RZ, P4, !PT ;  /* 0x0000002711117c10 */ /* 0x000fe4000a7fe4ff */
[----:B------:R-:W-:Y:S02]  /*6730*/  ISETP.GE.U32.AND P4, PT, R16, UR8, PT ;  /* 0x0000000810007c0c */ /* 0x000fe4000bf86070 */
[----:B0-----:R-:W-:Y:S02]  /*6740*/  SEL R3, RZ, 0x1, !P1 ;  /* 0x00000001ff037807 */ /* 0x001fe40004800000 */
[----:B------:R-:W-:-:S02]  /*6750*/  ISETP.GE.U32.AND.EX P1, PT, R17, UR9, PT, P4 ;  /* 0x0000000911007c0c */ /* 0x000fc4000bf26140 */
[----:B------:R-:W-:-:S04]  /*6760*/  ISETP.GT.U32.AND P2, PT, R4, 0x1, !P2 ;  /* 0x000000010400780c */ /* 0x000fc80005744070 */
[----:B------:R-:W-:-:S04]  /*6770*/  SEL R2, RZ, 0x1, !P2 ;  /* 0x00000001ff027807 */ /* 0x000fc80005000000 */
[--C-:B------:R-:W-:Y:S01]  /*6780*/  LOP3.LUT R8, R2, R8, R3.reuse, 0x96, !PT ;  /* 0x0000000802087212 */ /* 0x100fe200078e9603 */
[----:B------:R-:W-:Y:S01]  /*6790*/  IMAD.MOV.U32 R2, RZ, RZ, -0x1 ;  /* 0xffffffffff027424 */ /* 0x000fe200078e00ff */
[----:B------:R-:W-:Y:S01]  /*67a0*/  PRMT R3, RZ, 0x7610, R3 ;  /* 0x00007610ff037816 */ /* 0x000fe20000000003 */
[----:B------:R-:W-:Y:S06]  /*67b0*/  @P1 BRA `(.L_x_171) ;  /* 0x0000000400541947 */ /* 0x000fec0003800000 */
[----:B------:R-:W0:Y:S01]  /*67c0*/  S2UR UR7, SR_CTAID.X ;  /* 0x00000000000779c3 */ /* 0x000e220000002500 */
[----:B------:R-:W-:Y:S01]  /*67d0*/  ULDC.64 UR8, c[0x0][0x628] ;  /* 0x00018a0000087ab9 */ /* 0x000fe20000000a00 */
[----:B------:R-:W-:Y:S01]  /*67e0*/  ULDC UR10, c[0x0][0x150] ;  /* 0x00005400000a7ab9 */ /* 0x000fe20000000800 */
[----:B------:R-:W-:Y:S01]  /*67f0*/  ISETP.NE.U32.AND P1, PT, RZ, UR8, PT ;  /* 0x00000008ff007c0c */ /* 0x000fe2000bf25070 */
[----:B------:R-:W-:Y:S01]  /*6800*/  ULDC UR11, c[0x0][0x630] ;  /* 0x00018c00000b7ab9 */ /* 0x000fe20000000800 */
[----:B------:R-:W-:Y:S01]  /*6810*/  ULDC UR14, c[0x0][0x154] ;  /* 0x00005500000e7ab9 */ /* 0x000fe20000000800 */
[----:B------:R-:W-:Y:S01]  /*6820*/  IMAD.MOV.U32 R2, RZ, RZ, R16 ;  /* 0x000000ffff027224 */ /* 0x000fe200078e0010 */
[----:B------:R-:W-:Y:S01]  /*6830*/  ISETP.NE.AND.EX P1, PT, RZ, UR9, PT, P1 ;  /* 0x00000009ff007c0c */ /* 0x000fe2000bf25310 */
[----:B------:R-:W1:Y:S01]  /*6840*/  S2UR UR12, SR_CTAID.Y ;  /* 0x00000000000c79c3 */ /* 0x000e620000002600 */
[----:B0-----:R-:W-:-:S05]  /*6850*/  I2FP.F32.U32 R3, UR7 ;  /* 0x0000000700037c45 */ /* 0x001fca0008201000 */
[----:B------:R-:W-:Y:S01]  /*6860*/  FMUL R10, R3, UR10 ;  /* 0x0000000a030a7c20 */ /* 0x000fe20008400000 */
[----:B------:R-:W-:-:S05]  /*6870*/  IMAD.MOV.U32 R3, RZ, RZ, R17 ;  /* 0x000000ffff037224 */ /* 0x000fca00078e0011 */
[----:B------:R-:W-:Y:S05]  /*6880*/  @!P1 BRA `(.L_x_172) ;  /* 0x0000000000289947 */ /* 0x000fea0003800000 */
[----:B------:R-:W-:Y:S02]  /*6890*/  ULDC UR10, c[0x0][0x634] ;  /* 0x00018d00000a7ab9 */ /* 0x000fe40000000800 */
[----:B------:R-:W-:-:S05]  /*68a0*/  IADD3 R7, P1, R16, UR10, RZ ;  /* 0x0000000a10077c10 */ /* 0x000fca000ff3e0ff */
[----:B------:R-:W-:-:S04]  /*68b0*/  IMAD.X R11, RZ, RZ, R17, P1 ;  /* 0x000000ffff0b7224 */ /* 0x000fc800008e0611 */
[----:B------:R-:W-:-:S04]  /*68c0*/  IMAD.WIDE.U32 R4, R11, UR8, RZ ;  /* 0x000000080b047c25 */ /* 0x000fc8000f8e00ff */
[----:B------:R-:W-:-:S04]  /*68d0*/  IMAD.WIDE.U32 R4, P1, R7, UR9, R4 ;  /* 0x0000000907047c25 */ /* 0x000fc8000f820004 */
[----:B------:R-:W-:-:S04]  /*68e0*/  IMAD.WIDE.U32 R6, R7, UR8, RZ ;  /* 0x0000000807067c25 */ /* 0x000fc8000f8e00ff */
[----:B------:R-:W-:Y:S01]  /*68f0*/  IMAD.X R3, RZ, RZ, RZ, P1 ;  /* 0x000000ffff037224 */ /* 0x000fe200008e06ff */
[----:B------:R-:W-:Y:S01]  /*6900*/  IADD3 RZ, P1, R7, R4, RZ ;  /* 0x0000000407ff7210 */ /* 0x000fe20007f3e0ff */
[----:B------:R-:W-:-:S04]  /*6910*/  IMAD.MOV.U32 R2, RZ, RZ, R5 ;  /* 0x000000ffff027224 */ /* 0x000fc800078e0005 */
[----:B------:R-:W-:-:S08]  /*6920*/  IMAD.WIDE.U32.X R2, R11, UR9, R2, P1 ;  /* 0x000000090b027c25 */ /* 0x000fd000088e0402 */
.L_x_172:
[--C-:B------:R-:W-:Y:S01]  /*6930*/  SHF.R.U64 R19, R2, UR11, R3.reuse ;  /* 0x0000000b02137c19 */ /* 0x100fe20008001203 */
[----:B------:R-:W0:Y:S01]  /*6940*/  F2I.U32.TRUNC.NTZ R10, R10 ;  /* 0x0000000a000a7305 */ /* 0x000e22000020f000 */
[----:B------:R-:W-:Y:S01]  /*6950*/  SHF.R.U32.HI R2, RZ, UR11, R3 ;  /* 0x0000000bff027c19 */ /* 0x000fe20008011603 */
[----:B------:R-:W-:Y:S01]  /*6960*/  ULDC.64 UR8, c[0x0][0x620] ;  /* 0x0001880000087ab9 */ /* 0x000fe20000000a00 */
[----:B------:R-:W-:Y:S01]  /*6970*/  IADD3 R5, P1, RZ, -R19, RZ ;  /* 0x80000013ff057210 */ /* 0x000fe20007f3e0ff */
[----:B------:R-:W2:Y:S01]  /*6980*/  LDC R15, c[0x0][0x610] ;  /* 0x00018400ff0f7b82 */ /* 0x000ea20000000800 */
[----:B-1----:R-:W-:Y:S01]  /*6990*/  I2FP.F32.U32 R4, UR12 ;  /* 0x0000000c00047c45 */ /* 0x002fe20008201000 */
[----:B------:R-:W-:Y:S01]  /*69a0*/  ULDC UR11, c[0x0][0x658] ;  /* 0x00019600000b7ab9 */ /* 0x000fe20000000800 */
[----:B------:R-:W-:Y:S01]  /*69b0*/  ULDC UR16, c[0x0][0x648] ;  /* 0x0001920000107ab9 */ /* 0x000fe20000000800 */
[----:B------:R-:W-:Y:S02]  /*69c0*/  IMAD.X R2, RZ, RZ, ~R2, P1 ;  /* 0x000000ffff027224 */ /* 0x000fe400008e0e02 */
[----:B------:R-:W-:Y:S01]  /*69d0*/  FMUL R6, R4, UR14 ;  /* 0x0000000e04067c20 */ /* 0x000fe20008400000 */
[----:B------:R-:W-:Y:S01]  /*69e0*/  ULDC.64 UR14, c[0x0][0x640] ;  /* 0x00019000000e7ab9 */ /* 0x000fe20000000a00 */
[----:B------:R-:W-:Y:S01]  /*69f0*/  IMAD R4, R2, UR8, RZ ;  /* 0x0000000802047c24 */ /* 0x000fe2000f8e02ff */
[----:B------:R-:W-:Y:S01]  /*6a00*/  ISETP.NE.U32.AND P1, PT, RZ, UR14, PT ;  /* 0x0000000eff007c0c */ /* 0x000fe2000bf25070 */
[C---:B------:R-:W-:Y:S01]  /*6a10*/  IMAD.WIDE.U32 R2, R5.reuse, UR8, R16 ;  /* 0x0000000805027c25 */ /* 0x040fe2000f8e0010 */
[----:B0-----:R-:W-:Y:S01]  /*6a20*/  R2UR UR8, R10 ;  /* 0x000000000a0872ca */ /* 0x001fe200000e0000 */
[----:B------:R-:W0:Y:S01]  /*6a30*/  F2I.U32.TRUNC.NTZ R6, R6 ;  /* 0x0000000600067305 */ /* 0x000e22000020f000 */
[----:B------:R-:W-:Y:S01]  /*6a40*/  ISETP.NE.AND.EX P1, PT, RZ, UR15, PT, P1 ;  /* 0x0000000fff007c0c */ /* 0x000fe2000bf25310 */
[----:B------:R-:W-:Y:S01]  /*6a50*/  IMAD R5, R5, UR9, R4 ;  /* 0x0000000905057c24 */ /* 0x000fe2000f8e0204 */
[----:B------:R-:W-:-:S03]  /*6a60*/  ULDC UR9, c[0x0][0x618] ;  /* 0x0001860000097ab9 */ /* 0x000fc60000000800 */
[----:B------:R-:W-:-:S05]  /*6a70*/  IMAD.IADD R3, R3, 0x1, R5 ;  /* 0x0000000103037824 */ /* 0x000fca00078e0205 */
[--C-:B------:R-:W-:Y:S02]  /*6a80*/  SHF.R.U64 R10, R2, UR9, R3.reuse ;  /* 0x00000009020a7c19 */ /* 0x100fe40008001203 */
[----:B------:R-:W-:Y:S01]  /*6a90*/  SHF.R.U32.HI R3, RZ, UR9, R3 ;  /* 0x00000009ff037c19 */ /* 0x000fe20008011603 */
[----:B------:R-:W-:Y:S01]  /*6aa0*/  ULDC UR9, c[0x0][0x608] ;  /* 0x0001820000097ab9 */ /* 0x000fe20000000800 */
[----:B0-----:R-:W-:Y:S02]  /*6ab0*/  R2UR UR10, R6 ;  /* 0x00000000060a72ca */ /* 0x001fe400000e0000 */
[--C-:B------:R-:W-:Y:S02]  /*6ac0*/  SHF.R.U64 R12, R10, UR9, R3.reuse ;  /* 0x000000090a0c7c19 */ /* 0x100fe40008001203 */
[----:B------:R-:W-:Y:S01]  /*6ad0*/  SHF.R.U32.HI R3, RZ, UR9, R3 ;  /* 0x00000009ff037c19 */ /* 0x000fe20008011603 */
[----:B------:R-:W-:-:S03]  /*6ae0*/  UIADD3 UR9, -UR8, URZ, URZ ;  /* 0x0000003f08097290 */ /* 0x000fc6000fffe13f */
[--C-:B------:R-:W-:Y:S01]  /*6af0*/  SHF.R.U64 R13, R12, UR11, R3.reuse ;  /* 0x0000000b0c0d7c19 */ /* 0x100fe20008001203 */
[----:B------:R-:W-:Y:S01]  /*6b00*/  ULDC UR8, c[0x0][0x144] ;  /* 0x0000510000087ab9 */ /* 0x000fe20000000800 */
[----:B------:R-:W-:-:S03]  /*6b10*/  SHF.R.U32.HI R3, RZ, UR11, R3 ;  /* 0x0000000bff037c19 */ /* 0x000fc60008011603 */
[----:B------:R-:W-:Y:S01]  /*6b20*/  IMAD.MOV.U32 R2, RZ, RZ, R13 ;  /* 0x000000ffff027224 */ /* 0x000fe200078e000d */
[----:B------:R-:W-:Y:S06]  /*6b30*/  @!P1 BRA `(.L_x_173) ;  /* 0x0000000000289947 */ /* 0x000fec0003800000 */
        /* <DEDUP_REMOVED lines=10> */
.L_x_173:
[----:B------:R-:W-:Y:S01]  /*6be0*/  UISETP.NE.AND UP0, UPT, UR38, URZ, UPT ;  /* 0x0000003f2600728c */ /* 0x000fe2000bf05270 */
[----:B------:R-:W-:Y:S01]  /*6bf0*/  SHF.R.U64 R3, R2, UR16, R3 ;  /* 0x0000001002037c19 */ /* 0x000fe20008001203 */
[----:B------:R-:W-:Y:S01]  /*6c00*/  UIADD3 UR10, -UR10, URZ, URZ ;  /* 0x0000003f0a0a7290 */ /* 0x000fe2000fffe13f */
[----:B------:R-:W-:Y:S01]  /*6c10*/  LOP3.LUT R2, R12, UR6, RZ, 0xc0, !PT ;  /* 0x000000060c027c12 */ /* 0x000fe2000f8ec0ff */
[----:B------:R-:W-:Y:S01]  /*6c20*/  UIMAD UR7, UR8, UR9, UR7 ;  /* 0x00000009080772a4 */ /* 0x000fe2000f8e0207 */
[----:B------:R-:W-:Y:S01]  /*6c30*/  LOP3.LUT R5, R10, UR4, RZ, 0xc0, !PT ;  /* 0x000000040a057c12 */ /* 0x000fe2000f8ec0ff */
[----:B------:R-:W-:Y:S01]  /*6c40*/  IMAD.MOV R4, RZ, RZ, -R3 ;  /* 0x000000ffff047224 */ /* 0x000fe200078e0a03 */
[----:B------:R-:W-:Y:S01]  /*6c50*/  ULDC UR8, c[0x0][0x148] ;  /* 0x0000520000087ab9 */ /* 0x000fe20000000800 */
[----:B------:R-:W-:Y:S01]  /*6c60*/  IMAD R18, R3, UR5, R2 ;  /* 0x0000000503127c24 */ /* 0x000fe2000f8e0202 */
[----:B------:R-:W-:Y:S01]  /*6c70*/  PLOP3.LUT P1, PT, PT, PT, UP0, 0x80, 0x0 ;  /* 0x000000000000781c */ /* 0x000fe20003f2f008 */
[----:B------:R-:W-:Y:S01]  /*6c80*/  IMAD.MOV.U32 R3, RZ, RZ, 0x1 ;  /* 0x00000001ff037424 */ /* 0x000fe200078e00ff */
[----:B------:R-:W-:-:S03]  /*6c90*/  @UP0 UIMAD UR7, UR8, UR10, UR12 ;  /* 0x0000000a080702a4 */ /* 0x000fc6000f8e020c */
[----:B------:R-:W-:Y:S02]  /*6ca0*/  ULDC UR8, c[0x0][0x638] ;  /* 0x00018e0000087ab9 */ /* 0x000fe40000000800 */
[----:B------:R-:W-:Y:S02]  /*6cb0*/  IMAD R2, R4, UR8, R13 ;  /* 0x0000000804027c24 */ /* 0x000fe4000f8e020d */
[----:B--2---:R-:W-:Y:S01]  /*6cc0*/  IMAD R18, R18, R15, UR7 ;  /* 0x0000000712127e24 */ /* 0x004fe2000f8e020f */
[----:B------:R-:W-:Y:S02]  /*6cd0*/  ULDC UR7, c[0x0][0x600] ;  /* 0x0001800000077ab9 */ /* 0x000fe40000000800 */
[----:B------:R-:W-:-:S05]  /*6ce0*/  IMAD R5, R2, UR7, R5 ;  /* 0x0000000702057c24 */ /* 0x000fca000f8e0205 */
[----:B------:R-:W-:Y:S02]  /*6cf0*/  SEL R2, R5, R18, !P1 ;  /* 0x0000001205027207 */ /* 0x000fe40004800000 */
[----:B------:R-:W-:-:S07]  /*6d00*/  SEL R18, R18, R5, !P1 ;  /* 0x0000000512127207 */ /* 0x000fce0004800000 */
.L_x_171:
[----:B------:R-:W-:Y:S05]  /*6d10*/  BSYNC B1 ;  /* 0x0000000000017941 */ /* 0x000fea0003800000 */
.L_x_170:
[----:B------:R-:W-:-:S13]  /*6d20*/  LOP3.LUT P1, RZ, R3, 0xff, RZ, 0xc0, !PT ;  /* 0x000000ff03ff7812 */ /* 0x000fda000782c0ff */
[----:B------:R-:W-:Y:S05]  /*6d30*/  @P1 BRA `(.L_x_174) ;  /* 0xfffffff400081947 */ /* 0x000fea000383ffff */
[----:B------:R-:W-:Y:S05]  /*6d40*/  BSYNC B0 ;  /* 0x0000000000007941 */ /* 0x000fea0003800000 */
.L_x_162:
[----:B------:R-:W-:-:S03]  /*6d50*/  UMOV UR7, 0xffffffff ;  /* 0xffffffff00077882 */ /* 0x000fc60000000000 */
[----:B------:R-:W-:Y:S05]  /*6d60*/  BRA.DIV UR7, `(.L_x_175) ;  /* 0x0000000207fc7947 */ /* 0x000fea000b800000 */
[----:B------:R-:W-:-:S13]  /*6d70*/  ELECT P6, URZ, PT ;  /* 0x00000000003f782f */ /* 0x000fda00038c0000 */
.L_x_189:
[----:B------:R-:W-:Y:S04]  /*6d80*/  BSSY B0, `(.L_x_176) ;  /* 0x000001a000007945 */ /* 0x000fe80003800000 */
[----:B------:R-:W-:Y:S05]  /*6d90*/  @!P6 BRA `(.L_x_177) ;  /* 0x000000000060e947 */ /* 0x000fea0003800000 */
[----:B------:R-:W-:-:S04]  /*6da0*/  ULOP3.LUT UR7, UR40, 0x2, URZ, 0xfc, !UPT ;  /* 0x0000000228077892 */ /* 0x000fc8000f8efc3f */
[----:B------:R-:W-:-:S06]  /*6db0*/  UISETP.NE.AND UP0, UPT, UR7, 0x3, UPT ;  /* 0x000000030700788c */ /* 0x000fcc000bf05270 */
[----:B------:R-:W-:-:S13]  /*6dc0*/  PLOP3.LUT P0, PT, PT, PT, UP0, 0x80, 0x0 ;  /* 0x000000000000781c */ /* 0x000fda0003f0f008 */
[----:B------:R-:W-:Y:S05]  /*6dd0*/  @!P0 BRA `(.L_x_178) ;  /* 0x0000000000048947 */ /* 0x000fea0003800000 */
[----:B------:R-:W-:Y:S01]  /*6de0*/  BPT.TRAP 0x1 ;  /* 0x000000040000795c */ /* 0x000fe20000300000 */
.L_x_178:
[----:B------:R-:W0:Y:S01]  /*6df0*/  S2R R3, SR_CgaCtaId ;  /* 0x0000000000037919 */ /* 0x000e220000008800 */
[----:B------:R-:W-:-:S04]  /*6e00*/  MOV R2, 0x400 ;  /* 0x0000040000027802 */ /* 0x000fc80000000f00 */
[----:B0-----:R-:W-:Y:S02]  /*6e10*/  LEA R3, R3, R2, 0x18 ;  /* 0x0000000203037211 */ /* 0x001fe400078ec0ff */
[----:B------:R-:W-:-:S03]  /*6e20*/  SHF.L.U32 R2, R8, 0x1f, RZ ;  /* 0x0000001f08027819 */ /* 0x000fc600000006ff */
[----:B------:R-:W-:-:S04]  /*6e30*/  VIADD R3, R3, 0x10 ;  /* 0x0000001003037836 */ /* 0x000fc80000000000 */
[C---:B------:R-:W-:Y:S02]  /*6e40*/  IMAD R7, R0.reuse, 0x8, R3 ;  /* 0x0000000800077824 */ /* 0x040fe400078e0203 */
[----:B------:R-:W-:Y:S02]  /*6e50*/  VIADD R0, R0, 0x1 ;  /* 0x0000000100007836 */ /* 0x000fe40000000000 */
[----:B------:R-:W0:Y:S03]  /*6e60*/  SYNCS.PHASECHK.TRANS64.TRYWAIT P0, [R7+URZ], R2 ;  /* 0x00000002070075a7 */ /* 0x000e26000800017f */
[----:B------:R-:W-:-:S04]  /*6e70*/  ISETP.NE.AND P1, PT, R0, 0x2, PT ;  /* 0x000000020000780c */ /* 0x000fc80003f25270 */
[----:B------:R-:W-:Y:S02]  /*6e80*/  SEL R5, RZ, 0x1, P1 ;  /* 0x00000001ff057807 */ /* 0x000fe40000800000 */
[----:B------:R-:W-:Y:S02]  /*6e90*/  SEL R0, R0, RZ, P1 ;  /* 0x000000ff00007207 */ /* 0x000fe40000800000 */
[----:B------:R-:W-:Y:S01]  /*6ea0*/  LOP3.LUT R5, R8, R5, RZ, 0x3c, !PT ;  /* 0x0000000508057212 */ /* 0x000fe200078e3cff */
[----:B0-----:R-:W-:Y:S06]  /*6eb0*/  @!P0 BRA `(.L_x_179) ;  /* 0x0000000000c88947 */ /* 0x001fec0003800000 */
.L_x_190:
[----:B------:R-:W-:Y:S01]  /*6ec0*/  IMAD R3, R0, 0x8, R3 ;  /* 0x0000000800037824 */ /* 0x000fe200078e0203 */
[----:B------:R-:W-:-:S07]  /*6ed0*/  SHF.L.U32 R0, R5, 0x1f, RZ ;  /* 0x0000001f05007819 */ /* 0x000fce00000006ff */
.L_x_180:
[----:B-1----:R1:W2:Y:S02]  /*6ee0*/  SYNCS.PHASECHK.TRANS64.TRYWAIT P0, [R3+URZ], R0 ;  /* 0x00000000030075a7 */ /* 0x0022a4000800017f */
[----:B--2---:R-:W-:Y:S05]  /*6ef0*/  @!P0 NANOSLEEP.SYNCS 0x989680 ;  /* 0x009896800000895d */ /* 0x004fea0003900000 */
[----:B------:R-:W2:Y:S02]  /*6f00*/  @!P0 SYNCS.PHASECHK.TRANS64 P0, [R3+URZ], R0 ;  /* 0x00000000030085a7 */ /* 0x000ea4000800007f */
[----:B--2---:R-:W-:Y:S05]  /*6f10*/  @!P0 BRA `(.L_x_180) ;  /* 0xfffffffc00f08947 */ /* 0x004fea000383ffff */
.L_x_177:
[----:B------:R-:W-:Y:S05]  /*6f20*/  BSYNC B0 ;  /* 0x0000000000007941 */ /* 0x000fea0003800000 */
.L_x_176:
[----:B------:R-:W-:Y:S05]  /*6f30*/  EXIT ;  /* 0x000000000000794d */ /* 0x000fea0003800000 */
.L_x_14:
[----:B0-----:R0:W1:Y:S02]  /*6f40*/  SYNCS.PHASECHK.TRANS64.TRYWAIT P0, [R95+URZ+-0x8], R0 ;  /* 0xfffff8005f0075a7 */ /* 0x001064000800017f */
[----:B-1----:R-:W-:Y:S05]  /*6f50*/  @!P0 NANOSLEEP.SYNCS 0x989680 ;  /* 0x009896800000895d */ /* 0x002fea0003900000 */
[----:B------:R-:W1:Y:S02]  /*6f60*/  @!P0 SYNCS.PHASECHK.TRANS64 P0, [R95+URZ+-0x8], R0 ;  /* 0xfffff8005f0085a7 */ /* 0x000e64000800007f */
[----:B-1----:R-:W-:Y:S05]  /*6f70*/  @!P0 BRA `(.L_x_14) ;  /* 0xfffffffc00f08947 */ /* 0x002fea000383ffff */
[----:B------:R-:W-:Y:S05]  /*6f80*/  BRA `(.L_x_181) ;  /* 0xffffffa400a47947 */ /* 0x000fea000383ffff */
.L_x_19:
[----:B-1----:R1:W2:Y:S02]  /*6f90*/  SYNCS.PHASECHK.TRANS64.TRYWAIT P1, [R3+URZ], R0 ;  /* 0x00000000030075a7 */ /* 0x0022a4000802017f */
[----:B--2---:R-:W-:Y:S05]  /*6fa0*/  @!P1 NANOSLEEP.SYNCS 0x989680 ;  /* 0x009896800000995d */ /* 0x004fea0003900000 */
[----:B------:R-:W2:Y:S02]  /*6fb0*/  @!P1 SYNCS.PHASECHK.TRANS64 P1, [R3+URZ], R0 ;  /* 0x00000000030095a7 */ /* 0x000ea4000802007f */
[----:B--2---:R-:W-:Y:S05]  /*6fc0*/  @!P1 BRA `(.L_x_19) ;  /* 0xfffffffc00f09947 */ /* 0x004fea000383ffff */
[----:B------:R-:W-:Y:S05]  /*6fd0*/  BRA `(.L_x_18) ;  /* 0xffffffa8001c7947 */ /* 0x000fea000383ffff */
.L_x_24:
[----:B-1----:R-:W-:-:S04]  /*6fe0*/  IMAD.U32 R4, RZ, RZ, UR4 ;  /* 0x00000004ff047e24 */ /* 0x002fc8000f8e00ff */
[----:B------:R1:W2:Y:S03]  /*6ff0*/  SYNCS.PHASECHK.TRANS64.TRYWAIT P1, [R4+URZ], R3 ;  /* 0x00000003040075a7 */ /* 0x0002a6000802017f */
[----:B--2---:R-:W-:Y:S05]  /*7000*/  @!P1 NANOSLEEP.SYNCS 0x989680 ;  /* 0x009896800000995d */ /* 0x004fea0003900000 */
[----:B------:R-:W2:Y:S02]  /*7010*/  @!P1 SYNCS.PHASECHK.TRANS64 P1, [R4+URZ], R3 ;  /* 0x00000003040095a7 */ /* 0x000ea4000802007f */
[----:B--2---:R-:W-:Y:S05]  /*7020*/  @!P1 BRA `(.L_x_24) ;  /* 0xfffffffc00ec9947 */ /* 0x004fea000383ffff */
[----:B------:R-:W-:Y:S05]  /*7030*/  BRA `(.L_x_23) ;  /* 0xffffffac005c7947 */ /* 0x000fea000383ffff */
.L_x_30:
[----:B0-----:R0:W1:Y:S02]  /*7040*/  SYNCS.PHASECHK.TRANS64.TRYWAIT P0, [R95+URZ+0x8], R0 ;  /* 0x000008005f0075a7 */ /* 0x001064000800017f */
[----:B-1----:R-:W-:Y:S05]  /*7050*/  @!P0 NANOSLEEP.SYNCS 0x989680 ;  /* 0x009896800000895d */ /* 0x002fea0003900000 */
[----:B------:R-:W1:Y:S02]  /*7060*/  @!P0 SYNCS.PHASECHK.TRANS64 P0, [R95+URZ+0x8], R0 ;  /* 0x000008005f0085a7 */ /* 0x000e64000800007f */
[----:B-1----:R-:W-:Y:S05]  /*7070*/  @!P0 BRA `(.L_x_30) ;  /* 0xfffffffc00f08947 */ /* 0x002fea000383ffff */
[----:B------:R-:W-:Y:S05]  /*7080*/  BRA `(.L_x_182) ;  /* 0xffffffb000d47947 */ /* 0x000fea000383ffff */
.L_x_163:
[----:B------:R-:W-:Y:S01]  /*7090*/  BSSY B1, `(.L_x_183) ;  /* 0x0000006000017945 */ /* 0x000fe20003800000 */
[----:B------:R-:W-:-:S07]  /*70a0*/  IMAD.MOV.U32 R15, RZ, RZ, -0x1 ;  /* 0xffffffffff0f7424 */ /* 0x000fce00078e00ff */
[----:B------:R-:W-:Y:S05]  /*70b0*/  WARPSYNC.COLLECTIVE R15, `(.L_x_184) ;  /* 0x000000000f0c7348 */ /* 0x000fea0003c00000 */
[----:B------:R-:W-:Y:S02]  /*70c0*/  ELECT P6, UR62, PT ;  /* 0x00000000003e782f */ /* 0x000fe400038c0000 */
[----:B------:R-:W-:Y:S01]  /*70d0*/  MOV R14, UR62 ;  /* 0x0000003e000e7c02 */ /* 0x000fe20008000f00 */
[----:B------:R-:W-:Y:S10]  /*70e0*/  ENDCOLLECTIVE ;  /* 0x000000000000791b */ /* 0x000ff40003800000 */
.L_x_184:
[----:B------:R-:W-:Y:S05]  /*70f0*/  BSYNC B1 ;  /* 0x0000000000017941 */ /* 0x000fea0003800000 */
.L_x_183:
[----:B------:R-:W-:Y:S05]  /*7100*/  BRA `(.L_x_185) ;  /* 0xfffffff000207947 */ /* 0x000fea000383ffff */
.L_x_166:
[----:B-1----:R1:W2:Y:S02]  /*7110*/  SYNCS.PHASECHK.TRANS64.TRYWAIT P1, [R7+URZ+0x10], R4 ;  /* 0x00001004070075a7 */ /* 0x0022a4000802017f */
[----:B--2---:R-:W-:Y:S05]  /*7120*/  @!P1 NANOSLEEP.SYNCS 0x989680 ;  /* 0x009896800000995d */ /* 0x004fea0003900000 */
[----:B------:R-:W2:Y:S02]  /*7130*/  @!P1 SYNCS.PHASECHK.TRANS64 P1, [R7+URZ+0x10], R4 ;  /* 0x00001004070095a7 */ /* 0x000ea4000802007f */
[----:B--2---:R-:W-:Y:S05]  /*7140*/  @!P1 BRA `(.L_x_166) ;  /* 0xfffffffc00f09947 */ /* 0x004fea000383ffff */
[----:B------:R-:W-:Y:S05]  /*7150*/  BRA `(.L_x_186) ;  /* 0xfffffff000547947 */ /* 0x000fea000383ffff */
.L_x_175:
[----:B------:R-:W-:Y:S01]  /*7160*/  BSSY B0, `(.L_x_187) ;  /* 0x0000006000007945 */ /* 0x000fe20003800000 */
[----:B------:R-:W-:-:S07]  /*7170*/  IMAD.MOV.U32 R15, RZ, RZ, -0x1 ;  /* 0xffffffffff0f7424 */ /* 0x000fce00078e00ff */
[----:B------:R-:W-:Y:S05]  /*7180*/  WARPSYNC.COLLECTIVE R15, `(.L_x_188) ;  /* 0x000000000f0c7348 */ /* 0x000fea0003c00000 */
[----:B------:R-:W-:Y:S02]  /*7190*/  ELECT P6, UR62, PT ;  /* 0x00000000003e782f */ /* 0x000fe400038c0000 */
[----:B------:R-:W-:Y:S01]  /*71a0*/  MOV R14, UR62 ;  /* 0x0000003e000e7c02 */ /* 0x000fe20008000f00 */
[----:B------:R-:W-:Y:S10]  /*71b0*/  ENDCOLLECTIVE ;  /* 0x000000000000791b */ /* 0x000ff40003800000 */
.L_x_188:
[----:B------:R-:W-:Y:S05]  /*71c0*/  BSYNC B0 ;  /* 0x0000000000007941 */ /* 0x000fea0003800000 */
.L_x_187:
[----:B------:R-:W-:Y:S05]  /*71d0*/  BRA `(.L_x_189) ;  /* 0xfffffff800e87947 */ /* 0x000fea000383ffff */
.L_x_179:
[----:B0-----:R0:W1:Y:S02]  /*71e0*/  SYNCS.PHASECHK.TRANS64.TRYWAIT P0, [R7+URZ], R2 ;  /* 0x00000002070075a7 */ /* 0x001064000800017f */
[----:B-1----:R-:W-:Y:S05]  /*71f0*/  @!P0 NANOSLEEP.SYNCS 0x989680 ;  /* 0x009896800000895d */ /* 0x002fea0003900000 */
[----:B------:R-:W1:Y:S02]  /*7200*/  @!P0 SYNCS.PHASECHK.TRANS64 P0, [R7+URZ], R2 ;  /* 0x00000002070085a7 */ /* 0x000e64000800007f */
[----:B-1----:R-:W-:Y:S05]  /*7210*/  @!P0 BRA `(.L_x_179) ;  /* 0xfffffffc00f08947 */ /* 0x002fea000383ffff */
[----:B------:R-:W-:Y:S05]  /*7220*/  BRA `(.L_x_190) ;  /* 0xfffffffc00247947 */ /* 0x000fea000383ffff */
.L_x_191:
[----:B------:R-:W-:-:S00]  /*7230*/  BRA `(.L_x_191) ;  /* 0xfffffffc00fc7947 */ /* 0x000fc0000383ffff */
[----:B------:R-:W-:-:S00]  /*7240*/  NOP ;  /* 0x0000000000007918 */ /* 0x000fc00000000000 */
        /* <DEDUP_REMOVED lines=11> */
.L_x_192:


//--------------------- .nv.global.init           --------------------------
	.section	.nv.global.init,"aw",@progbits
.nv.global.init:
	.type		$str$22,@object
	.size		$str$22,($str$23 - $str$22)
$str$22:
        /*0000*/ 	.byte	0x6b, 0x5f, 0x74, 0x69, 0x6c, 0x65, 0x5f, 0x63, 0x6f, 0x75, 0x6e, 0x74, 0x20, 0x3e, 0x3d, 0x20
        /*0010*/ 	.byte	0x31, 0x00
	.type		$str$23,@object
	.size		$str$23,(__unnamed_1 - $str$23)
$str$23:
        /*0012*/ 	.byte	0x2f, 0x74, 0x6d, 0x70, 0x2f, 0x63, 0x75, 0x74, 0x6c, 0x61, 0x73, 0x73, 0x5f, 0x73, 0x77, 0x65
        /*0022*/ 	.byte	0x65, 0x70, 0x5f, 0x73, 0x72, 0x63, 0x2f, 0x69, 0x6e, 0x63, 0x6c, 0x75, 0x64, 0x65, 0x2f, 0x63
        /*0032*/ 	.byte	0x75, 0x74, 0x6c, 0x61, 0x73, 0x73, 0x2f, 0x67, 0x65, 0x6d, 0x6d, 0x2f, 0x63, 0x6f, 0x6c, 0x6c
        /*0042*/ 	.byte	0x65, 0x63, 0x74, 0x69, 0x76, 0x65, 0x2f, 0x73, 0x6d, 0x39, 0x30, 0x5f, 0x6d, 0x6d, 0x61, 0x5f
        /*0052*/ 	.byte	0x74, 0x6d, 0x61, 0x5f, 0x67, 0x6d, 0x6d, 0x61, 0x5f, 0x73, 0x73, 0x5f, 0x77, 0x61, 0x72, 0x70
        /*0062*/ 	.byte	0x73, 0x70, 0x65, 0x63, 0x69, 0x61, 0x6c, 0x69, 0x7a, 0x65, 0x64, 0x2e, 0x68, 0x70, 0x70, 0x00
	.type		__unnamed_1,@object
	.size		__unnamed_1,(.L_0 - __unnamed_1)
__unnamed_1:
        /*0072*/ 	.byte	0x76, 0x6f, 0x69, 0x64, 0x20, 0x63, 0x75, 0x74, 0x6c, 0x61, 0x73, 0x73, 0x3a, 0x3a, 0x67, 0x65
        /* <DEDUP_REMOVED lines=174> */
        /*0b62*/ 	.byte	0x75, 0x74, 0x65, 0x3a, 0x3a, 0x69, 0x64, 0x65, 0x6e, 0x74, 0x69, 0x74, 0x79, 0x5d, 0x00
.L_0:


//--------------------- .nv.shared._ZN7cutlass13device_kernelINS_4gemm6kernel13GemmUniversalIN4cute5tupleIJiiiiEEENS1_10collective13CollectiveMmaINS1_34MainloopSm90TmaGmmaWarpSpecializedILi2ENS5_IJNS4_1CILi1EEESB_SB_EEENS1_32KernelTmaWarpSpecializedPingpongEEENS5_IJNSA_ILi64EEENSA_ILi128EEESF_EEEfNS5_IJlSB_lEEEfSI_NS4_8TiledMMAINS4_8MMA_AtomIJNS4_4SM904GMMA30MMA_64x128x8_F32TF32TF32_SS_TNILNSM_7ScaleInE1ELSO_1EEEEEENS4_6LayoutISC_NS5_IJNSA_ILi0EEESS_SS_EEEEENS5_IJNS4_10UnderscoreESV_SV_EEEEENS4_13SM90_TMA_LOADENS4_14ComposedLayoutINS4_7SwizzleILi3ELi4ELi3EEENS4_18smem_ptr_flag_bitsILi32EEENSR_INS5_IJNSA_ILi8EEENSA_ILi32EEEEEENS5_IJS15_SB_EEEEEEEvNS4_8identityESY_S19_vS1A_EENS_8epilogue10collective6detail29Sm90TmaWarpSpecializedAdapterINS1D_15DefaultEpilogueIfSI_SI_NS1C_6thread17LinearCombinationIfLi1EffLNS1H_9ScaleType4KindE0ELNS_15FloatRoundStyleE2EfEENS1_15EpilogueDefaultEEEEEvvEEEEvNT_6ParamsE --------------------------
	.section	.nv.shared._ZN7cutlass13device_kernelINS_4gemm6kernel13GemmUniversalIN4cute5tupleIJiiiiEEENS1_10collective13CollectiveMmaINS1_34MainloopSm90TmaGmmaWarpSpecializedILi2ENS5_IJNS4_1CILi1EEESB_SB_EEENS1_32KernelTmaWarpSpecializedPingpongEEENS5_IJNSA_ILi64EEENSA_ILi128EEESF_EEEfNS5_IJlSB_lEEEfSI_NS4_8TiledMMAINS4_8MMA_AtomIJNS4_4SM904GMMA30MMA_64x128x8_F32TF32TF32_SS_TNILNSM_7ScaleInE1ELSO_1EEEEEENS4_6LayoutISC_NS5_IJNSA_ILi0EEESS_SS_EEEEENS5_IJNS4_10UnderscoreESV_SV_EEEEENS4_13SM90_TMA_LOADENS4_14ComposedLayoutINS4_7SwizzleILi3ELi4ELi3EEENS4_18smem_ptr_flag_bitsILi32EEENSR_INS5_IJNSA_ILi8EEENSA_ILi32EEEEEENS5_IJS15_SB_EEEEEEEvNS4_8identityESY_S19_vS1A_EENS_8epilogue10collective6detail29Sm90TmaWarpSpecializedAdapterINS1D_15DefaultEpilogueIfSI_SI_NS1C_6thread17LinearCombinationIfLi1EffLNS1H_9ScaleType4KindE0ELNS_15FloatRoundStyleE2EfEENS1_15EpilogueDefaultEEEEEvvEEEEvNT_6ParamsE,"aw",@nobits
	.sectionflags	@""
	.align	16
	.zero		1024


//--------------------- .nv.shared.reserved.0     --------------------------
	.section	.nv.shared.reserved.0,"aw",@nobits
	.weak		__nv_reservedSMEM_offset_0_alias
	.size		__nv_reservedSMEM_offset_0_alias, 0, 0
	.other		__nv_reservedSMEM_offset_0_alias,@"STO_CUDA_RESERVED_SHARED STV_DEFAULT"
__nv_reservedSMEM_offset_0_alias:
	.zero		0


//--------------------- .nv.global                --------------------------
	.section	.nv.global,"aw",@nobits
.nv.global:
	.type		_ZN40_INTERNAL_7d8ad292_4_k_cu_8337073c_181374cute1_E,@object
	.size		_ZN40_INTERNAL_7d8ad292_4_k_cu_8337073c_181374cute1_E,(_ZN40_INTERNAL_7d8ad292_4_k_cu_8337073c_181374cuda3std3__45__cpo6cbeginE - _ZN40_INTERNAL_7d8ad292_4_k_cu_8337073c_181374cute1_E)
_ZN40_INTERNAL_7d8ad292_4_k_cu_8337073c_181374cute1_E:
	.zero		1
	.type		_ZN40_INTERNAL_7d8ad292_4_k_cu_8337073c_181374cuda3std3__45__cpo6cbeginE,@object
	.size		_ZN40_INTERNAL_7d8ad292_4_k_cu_8337073c_181374cuda3std3__45__cpo6cbeginE,(_ZN40_INTERNAL_7d8ad292_4_k_cu_8337073c_181374cuda3std3__48in_placeE - _ZN40_INTERNAL_7d8ad292_4_k_cu_8337073c_181374cuda3std3__45__cpo6cbeginE)
_ZN40_INTERNAL_7d8ad292_4_k_cu_8337073c_181374cuda3std3__45__cpo6cbeginE:
	.zero		1
	.type		_ZN40_INTERNAL_7d8ad292_4_k_cu_8337073c_181374cuda3std3__48in_placeE,@object
	.size		_ZN40_INTERNAL_7d8ad292_4_k_cu_8337073c_181374cuda3std3__48in_placeE,(_ZN40_INTERNAL_7d8ad292_4_k_cu_8337073c_181374cuda3std6ranges3__45__cpo9iter_moveE - _ZN40_INTERNAL_7d8ad292_4_k_cu_8337073c_181374cuda3std3__48in_placeE)
_ZN40_INTERNAL_7d8ad292_4_k_cu_8337073c_181374cuda3std3__48in_placeE:
	.zero		1
	.type		_ZN40_INTERNAL_7d8ad292_4_k_cu_8337073c_181374cuda3std6ranges3__45__cpo9iter_moveE,@object
	.size		_ZN40_INTERNAL_7d8ad292_4_k_cu_8337073c_181374cuda3std6ranges3__45__cpo9iter_moveE,(_ZN40_INTERNAL_7d8ad292_4_k_cu_8337073c_181374cuda3std3__45__cpo5beginE - _ZN40_INTERNAL_7d8ad292_4_k_cu_8337073c_181374cuda3std6ranges3__45__cpo9iter_moveE)
_ZN40_INTERNAL_7d8ad292_4_k_cu_8337073c_181374cuda3std6ranges3__45__cpo9iter_moveE:
	.zero		1
	.type		_ZN40_INTERNAL_7d8ad292_4_k_cu_8337073c_181374cuda3std3__45__cpo5beginE,@object
	.size		_ZN40_INTERNAL_7d8ad292_4_k_cu_8337073c_181374cuda3std3__45__cpo5beginE,(_ZN40_INTERNAL_7d8ad292_4_k_cu_8337073c_181374cuda3std3__442_GLOBAL__N__7d8ad292_4_k_cu_8337073c_181376ignoreE - _ZN40_INTERNAL_7d8ad292_4_k_cu_8337073c_181374cuda3std3__45__cpo5beginE)
_ZN40_INTERNAL_7d8ad292_4_k_cu_8337073c_181374cuda3std3__45__cpo5beginE:
	.zero		1
	.type		_ZN40_INTERNAL_7d8ad292_4_k_cu_8337073c_181374cuda3std3__442_GLOBAL__N__7d8ad292_4_k_cu_8337073c_181376ignoreE,@object
	.size		_ZN40_INTERNAL_7d8ad292_4_k_cu_8337073c_181374cuda3std3__442_GLOBAL__N__7d8ad292_4_k_cu_8337073c_181376ignoreE,(_ZN40_INTERNAL_7d8ad292_4_k_cu_8337073c_181374cute7productE - _ZN40_INTERNAL_7d8ad292_4_k_cu_8337073c_181374cuda3std3__442_GLOBAL__N__7d8ad292_4_k_cu_8337073c_181376ignoreE)
_ZN40_INTERNAL_7d8ad292_4_k_cu_8337073c_181374cuda3std3__442_GLOBAL__N__7d8ad292_4_k_cu_8337073c_181376ignoreE:
	.zero		1
	.type		_ZN40_INTERNAL_7d8ad292_4_k_cu_8337073c_181374cute7productE,@object
	.size		_ZN40_INTERNAL_7d8ad292_4_k_cu_8337073c_181374cute7productE,(_ZN40_INTERNAL_7d8ad292_4_k_cu_8337073c_181374cuda3std3__45__cpo3endE - _ZN40_INTERNAL_7d8ad292_4_k_cu_8337073c_181374cute7productE)
_ZN40_INTERNAL_7d8ad292_4_k_cu_8337073c_181374cute7productE:
	.zero		1
	.type		_ZN40_INTERNAL_7d8ad292_4_k_cu_8337073c_181374cuda3std3__45__cpo3endE,@object
	.size		_ZN40_INTERNAL_7d8ad292_4_k_cu_8337073c_181374cuda3std3__45__cpo3endE,(_ZN40_INTERNAL_7d8ad292_4_k_cu_8337073c_181374cuda3std3__419piecewise_constructE - _ZN40_INTERNAL_7d8ad292_4_k_cu_8337073c_181374cuda3std3__45__cpo3endE)
_ZN40_INTERNAL_7d8ad292_4_k_cu_8337073c_181374cuda3std3__45__cpo3endE:
	.zero		1
	.type		_ZN40_INTERNAL_7d8ad292_4_k_cu_8337073c_181374cuda3std3__419piecewise_constructE,@object
	.size		_ZN40_INTERNAL_7d8ad292_4_k_cu_8337073c_181374cuda3std3__419piecewise_constructE,(_ZN40_INTERNAL_7d8ad292_4_k_cu_8337073c_181374cuda3std3__45__cpo4cendE - _ZN40_INTERNAL_7d8ad292_4_k_cu_8337073c_181374cuda3std3__419piecewise_constructE)
_ZN40_INTERNAL_7d8ad292_4_k_cu_8337073c_181374cuda3std3__419piecewise_constructE:
	.zero		1
	.type		_ZN40_INTERNAL_7d8ad292_4_k_cu_8337073c_181374cuda3std3__45__cpo4cendE,@object
	.size		_ZN40_INTERNAL_7d8ad292_4_k_cu_8337073c_181374cuda3std3__45__cpo4cendE,(_ZN40_INTERNAL_7d8ad292_4_k_cu_8337073c_181374cuda3std6ranges3__45__cpo4swapE - _ZN40_INTERNAL_7d8ad292_4_k_cu_8337073c_181374cuda3std3__45__cpo4cendE)
_ZN40_INTERNAL_7d8ad292_4_k_cu_8337073c_181374cuda3std3__45__cpo4cendE:
	.zero		1
	.type		_ZN40_INTERNAL_7d8ad292_4_k_cu_8337073c_181374cuda3std6ranges3__45__cpo4swapE,@object
	.size		_ZN40_INTERNAL_7d8ad292_4_k_cu_8337073c_181374cuda3std6ranges3__45__cpo4swapE,(.L_8 - _ZN40_INTERNAL_7d8ad292_4_k_cu_8337073c_181374cuda3std6ranges3__45__cpo4swapE)
_ZN40_INTERNAL_7d8ad292_4_k_cu_8337073c_181374cuda3std6ranges3__45__cpo4swapE:
	.zero		1
.L_8:


//--------------------- .nv.constant0._ZN7cutlass13device_kernelINS_4gemm6kernel13GemmUniversalIN4cute5tupleIJiiiiEEENS1_10collective13CollectiveMmaINS1_34MainloopSm90TmaGmmaWarpSpecializedILi2ENS5_IJNS4_1CILi1EEESB_SB_EEENS1_32KernelTmaWarpSpecializedPingpongEEENS5_IJNSA_ILi64EEENSA_ILi128EEESF_EEEfNS5_IJlSB_lEEEfSI_NS4_8TiledMMAINS4_8MMA_AtomIJNS4_4SM904GMMA30MMA_64x128x8_F32TF32TF32_SS_TNILNSM_7ScaleInE1ELSO_1EEEEEENS4_6LayoutISC_NS5_IJNSA_ILi0EEESS_SS_EEEEENS5_IJNS4_10UnderscoreESV_SV_EEEEENS4_13SM90_TMA_LOADENS4_14ComposedLayoutINS4_7SwizzleILi3ELi4ELi3EEENS4_18smem_ptr_flag_bitsILi32EEENSR_INS5_IJNSA_ILi8EEENSA_ILi32EEEEEENS5_IJS15_SB_EEEEEEEvNS4_8identityESY_S19_vS1A_EENS_8epilogue10collective6detail29Sm90TmaWarpSpecializedAdapterINS1D_15DefaultEpilogueIfSI_SI_NS1C_6thread17LinearCombinationIfLi1EffLNS1H_9ScaleType4KindE0ELNS_15FloatRoundStyleE2EfEENS1_15EpilogueDefaultEEEEEvvEEEEvNT_6ParamsE --------------------------
	.section	.nv.constant0._ZN7cutlass13device_kernelINS_4gemm6kernel13GemmUniversalIN4cute5tupleIJiiiiEEENS1_10collective13CollectiveMmaINS1_34MainloopSm90TmaGmmaWarpSpecializedILi2ENS5_IJNS4_1CILi1EEESB_SB_EEENS1_32KernelTmaWarpSpecializedPingpongEEENS5_IJNSA_ILi64EEENSA_ILi128EEESF_EEEfNS5_IJlSB_lEEEfSI_NS4_8TiledMMAINS4_8MMA_AtomIJNS4_4SM904GMMA30MMA_64x128x8_F32TF32TF32_SS_TNILNSM_7ScaleInE1ELSO_1EEEEEENS4_6LayoutISC_NS5_IJNSA_ILi0EEESS_SS_EEEEENS5_IJNS4_10UnderscoreESV_SV_EEEEENS4_13SM90_TMA_LOADENS4_14ComposedLayoutINS4_7SwizzleILi3ELi4ELi3EEENS4_18smem_ptr_flag_bitsILi32EEENSR_INS5_IJNSA_ILi8EEENSA_ILi32EEEEEENS5_IJS15_SB_EEEEEEEvNS4_8identityESY_S19_vS1A_EENS_8epilogue10collective6detail29Sm90TmaWarpSpecializedAdapterINS1D_15DefaultEpilogueIfSI_SI_NS1C_6thread17LinearCombinationIfLi1EffLNS1H_9ScaleType4KindE0ELNS_15FloatRoundStyleE2EfEENS1_15EpilogueDefaultEEEEEvvEEEEvNT_6ParamsE,"a",@progbits
	.sectionflags	@""
	.align	4
.nv.constant0._ZN7cutlass13device_kernelINS_4gemm6kernel13GemmUniversalIN4cute5tupleIJiiiiEEENS1_10collective13CollectiveMmaINS1_34MainloopSm90TmaGmmaWarpSpecializedILi2ENS5_IJNS4_1CILi1EEESB_SB_EEENS1_32KernelTmaWarpSpecializedPingpongEEENS5_IJNSA_ILi64EEENSA_ILi128EEESF_EEEfNS5_IJlSB_lEEEfSI_NS4_8TiledMMAINS4_8MMA_AtomIJNS4_4SM904GMMA30MMA_64x128x8_F32TF32TF32_SS_TNILNSM_7ScaleInE1ELSO_1EEEEEENS4_6LayoutISC_NS5_IJNSA_ILi0EEESS_SS_EEEEENS5_IJNS4_10UnderscoreESV_SV_EEEEENS4_13SM90_TMA_LOADENS4_14ComposedLayoutINS4_7SwizzleILi3ELi4ELi3EEENS4_18smem_ptr_flag_bitsILi32EEENSR_INS5_IJNSA_ILi8EEENSA_ILi32EEEEEENS5_IJS15_SB_EEEEEEEvNS4_8identityESY_S19_vS1A_EENS_8epilogue10collective6detail29Sm90TmaWarpSpecializedAdapterINS1D_15DefaultEpilogueIfSI_SI_NS1C_6thread17LinearCombinationIfLi1EffLNS1H_9ScaleType4KindE0ELNS_15FloatRoundStyleE2EfEENS1_15EpilogueDefaultEEEEEvvEEEEvNT_6ParamsE:
	.zero		1664


//--------------------- SYMBOLS --------------------------

	.type		.nv.reservedSmem.offset0,@object
	.size		.nv.reservedSmem.offset0,0x4
	.type		__assertfail,@function
